//
// Generated by NVIDIA NVVM Compiler
//
// Compiler Build ID: CL-36424714
// Cuda compilation tools, release 13.0, V13.0.88
// Based on NVVM 20.0.0
//

.version 9.0
.target sm_100
.address_size 64

	// .globl	linearreg_angle_batch_f32

.visible .entry linearreg_angle_batch_f32(
	.param .u64 .ptr .align 1 linearreg_angle_batch_f32_param_0,
	.param .u64 .ptr .align 1 linearreg_angle_batch_f32_param_1,
	.param .u64 .ptr .align 1 linearreg_angle_batch_f32_param_2,
	.param .u64 .ptr .align 1 linearreg_angle_batch_f32_param_3,
	.param .u32 linearreg_angle_batch_f32_param_4,
	.param .u32 linearreg_angle_batch_f32_param_5,
	.param .u64 .ptr .align 1 linearreg_angle_batch_f32_param_6,
	.param .u64 .ptr .align 1 linearreg_angle_batch_f32_param_7,
	.param .u64 .ptr .align 1 linearreg_angle_batch_f32_param_8,
	.param .u32 linearreg_angle_batch_f32_param_9,
	.param .u64 .ptr .align 1 linearreg_angle_batch_f32_param_10
)
{
	.reg .pred 	%p<11>;
	.reg .b32 	%r<23>;
	.reg .b32 	%f<129>;
	.reg .b64 	%rd<35>;

	ld.param.u64 	%rd8, [linearreg_angle_batch_f32_param_1];
	ld.param.u64 	%rd9, [linearreg_angle_batch_f32_param_2];
	ld.param.u64 	%rd10, [linearreg_angle_batch_f32_param_3];
	ld.param.u32 	%r9, [linearreg_angle_batch_f32_param_4];
	ld.param.u32 	%r10, [linearreg_angle_batch_f32_param_5];
	ld.param.u64 	%rd11, [linearreg_angle_batch_f32_param_6];
	ld.param.u64 	%rd12, [linearreg_angle_batch_f32_param_7];
	ld.param.u64 	%rd13, [linearreg_angle_batch_f32_param_8];
	ld.param.u32 	%r11, [linearreg_angle_batch_f32_param_9];
	ld.param.u64 	%rd14, [linearreg_angle_batch_f32_param_10];
	mov.u32 	%r1, %ctaid.y;
	setp.ge.s32 	%p1, %r1, %r11;
	@%p1 bra 	$L__BB0_8;
	cvta.to.global.u64 	%rd15, %rd11;
	mul.wide.u32 	%rd16, %r1, 4;
	add.s64 	%rd17, %rd15, %rd16;
	ld.global.nc.u32 	%r12, [%rd17];
	cvt.u64.u32 	%rd1, %r12;
	setp.lt.s32 	%p2, %r12, 2;
	setp.gt.s32 	%p3, %r12, %r9;
	or.pred  	%p4, %p2, %p3;
	@%p4 bra 	$L__BB0_8;
	cvt.u32.u64 	%r13, %rd1;
	add.s32 	%r14, %r10, %r13;
	add.s32 	%r2, %r14, -1;
	cvta.to.global.u64 	%rd18, %rd12;
	add.s64 	%rd20, %rd18, %rd16;
	ld.global.nc.f32 	%f1, [%rd20];
	cvta.to.global.u64 	%rd21, %rd13;
	add.s64 	%rd22, %rd21, %rd16;
	ld.global.nc.f32 	%f2, [%rd22];
	mov.u32 	%r15, %ctaid.x;
	mov.u32 	%r3, %ntid.x;
	mov.u32 	%r16, %tid.x;
	mad.lo.s32 	%r22, %r15, %r3, %r16;
	setp.ge.s32 	%p5, %r22, %r9;
	@%p5 bra 	$L__BB0_8;
	cvta.to.global.u64 	%rd2, %rd9;
	cvta.to.global.u64 	%rd3, %rd8;
	cvta.to.global.u64 	%rd4, %rd10;
	cvt.rn.f32.u32 	%f3, %r13;
	cvta.to.global.u64 	%rd5, %rd14;
	mul.lo.s32 	%r5, %r9, %r1;
	mov.u32 	%r18, %nctaid.x;
	mul.lo.s32 	%r6, %r18, %r3;
$L__BB0_4:
	setp.lt.s32 	%p6, %r22, %r2;
	mov.f32 	%f128, 0f7FFFFFFF;
	@%p6 bra 	$L__BB0_7;
	cvt.s64.s32 	%rd6, %r22;
	mul.wide.s32 	%rd23, %r22, 4;
	add.s64 	%rd24, %rd4, %rd23;
	ld.global.nc.u32 	%r19, [%rd24+4];
	sub.s64 	%rd7, %rd6, %rd1;
	shl.b64 	%rd25, %rd7, 2;
	add.s64 	%rd26, %rd4, %rd25;
	ld.global.nc.u32 	%r20, [%rd26+4];
	setp.ne.s32 	%p7, %r19, %r20;
	@%p7 bra 	$L__BB0_7;
	shl.b64 	%rd27, %rd6, 3;
	add.s64 	%rd28, %rd3, %rd27;
	ld.global.nc.v2.f32 	{%f8, %f9}, [%rd28+8];
	shl.b64 	%rd29, %rd7, 3;
	add.s64 	%rd30, %rd3, %rd29;
	ld.global.nc.v2.f32 	{%f10, %f11}, [%rd30+8];
	neg.f32 	%f12, %f10;
	sub.f32 	%f13, %f8, %f10;
	sub.f32 	%f14, %f13, %f8;
	sub.f32 	%f15, %f13, %f14;
	sub.f32 	%f16, %f8, %f15;
	sub.f32 	%f17, %f12, %f14;
	add.f32 	%f18, %f17, %f16;
	sub.f32 	%f19, %f9, %f11;
	add.f32 	%f20, %f19, %f18;
	add.f32 	%f21, %f13, %f20;
	sub.f32 	%f22, %f21, %f13;
	sub.f32 	%f23, %f21, %f22;
	sub.f32 	%f24, %f13, %f23;
	sub.f32 	%f25, %f20, %f22;
	add.f32 	%f26, %f25, %f24;
	add.s64 	%rd31, %rd2, %rd27;
	ld.global.nc.v2.f32 	{%f27, %f28}, [%rd31+8];
	add.s64 	%rd32, %rd2, %rd29;
	ld.global.nc.v2.f32 	{%f29, %f30}, [%rd32+8];
	neg.f32 	%f31, %f29;
	sub.f32 	%f32, %f27, %f29;
	sub.f32 	%f33, %f32, %f27;
	sub.f32 	%f34, %f32, %f33;
	sub.f32 	%f35, %f27, %f34;
	sub.f32 	%f36, %f31, %f33;
	add.f32 	%f37, %f36, %f35;
	sub.f32 	%f38, %f28, %f30;
	add.f32 	%f39, %f38, %f37;
	add.f32 	%f40, %f32, %f39;
	sub.f32 	%f41, %f40, %f32;
	sub.f32 	%f42, %f40, %f41;
	sub.f32 	%f43, %f32, %f42;
	sub.f32 	%f44, %f39, %f41;
	add.f32 	%f45, %f44, %f43;
	cvt.rn.f32.s32 	%f46, %r22;
	mul.f32 	%f47, %f21, %f46;
	neg.f32 	%f48, %f47;
	fma.rn.f32 	%f49, %f21, %f46, %f48;
	fma.rn.f32 	%f50, %f26, %f46, %f49;
	add.f32 	%f51, %f47, %f50;
	sub.f32 	%f52, %f51, %f47;
	sub.f32 	%f53, %f51, %f52;
	sub.f32 	%f54, %f47, %f53;
	sub.f32 	%f55, %f50, %f52;
	add.f32 	%f56, %f55, %f54;
	neg.f32 	%f57, %f40;
	sub.f32 	%f58, %f51, %f40;
	sub.f32 	%f59, %f58, %f51;
	sub.f32 	%f60, %f58, %f59;
	sub.f32 	%f61, %f51, %f60;
	sub.f32 	%f62, %f57, %f59;
	add.f32 	%f63, %f62, %f61;
	sub.f32 	%f64, %f56, %f45;
	add.f32 	%f65, %f63, %f64;
	add.f32 	%f66, %f58, %f65;
	sub.f32 	%f67, %f66, %f58;
	sub.f32 	%f68, %f66, %f67;
	sub.f32 	%f69, %f58, %f68;
	sub.f32 	%f70, %f65, %f67;
	add.f32 	%f71, %f70, %f69;
	mul.f32 	%f72, %f66, %f3;
	neg.f32 	%f73, %f72;
	fma.rn.f32 	%f74, %f66, %f3, %f73;
	fma.rn.f32 	%f75, %f71, %f3, %f74;
	add.f32 	%f76, %f72, %f75;
	sub.f32 	%f77, %f76, %f72;
	sub.f32 	%f78, %f76, %f77;
	sub.f32 	%f79, %f72, %f78;
	sub.f32 	%f80, %f75, %f77;
	add.f32 	%f81, %f80, %f79;
	mul.f32 	%f82, %f1, %f21;
	neg.f32 	%f83, %f82;
	fma.rn.f32 	%f84, %f21, %f1, %f83;
	fma.rn.f32 	%f85, %f1, %f26, %f84;
	add.f32 	%f86, %f82, %f85;
	sub.f32 	%f87, %f86, %f82;
	sub.f32 	%f88, %f86, %f87;
	sub.f32 	%f89, %f82, %f88;
	sub.f32 	%f90, %f85, %f87;
	add.f32 	%f91, %f90, %f89;
	neg.f32 	%f92, %f86;
	sub.f32 	%f93, %f76, %f86;
	sub.f32 	%f94, %f93, %f76;
	sub.f32 	%f95, %f93, %f94;
	sub.f32 	%f96, %f76, %f95;
	sub.f32 	%f97, %f92, %f94;
	add.f32 	%f98, %f97, %f96;
	sub.f32 	%f99, %f81, %f91;
	add.f32 	%f100, %f98, %f99;
	add.f32 	%f101, %f93, %f100;
	sub.f32 	%f102, %f101, %f93;
	sub.f32 	%f103, %f101, %f102;
	sub.f32 	%f104, %f93, %f103;
	sub.f32 	%f105, %f100, %f102;
	add.f32 	%f106, %f105, %f104;
	add.f32 	%f107, %f101, %f106;
	mul.f32 	%f108, %f2, %f107;
	abs.f32 	%f109, %f108;
	setp.gt.f32 	%p8, %f109, 0f3F800000;
	rcp.approx.ftz.f32 	%f110, %f109;
	selp.f32 	%f111, %f110, %f109, %p8;
	mul.f32 	%f112, %f111, %f111;
	fma.rn.f32 	%f113, %f112, 0f3B2090AA, 0fBC6BE14F;
	fma.rn.f32 	%f114, %f113, %f112, 0f3D23397E;
	fma.rn.f32 	%f115, %f114, %f112, 0fBD948A7A;
	fma.rn.f32 	%f116, %f115, %f112, 0f3DD76B21;
	fma.rn.f32 	%f117, %f116, %f112, 0fBE111E88;
	fma.rn.f32 	%f118, %f117, %f112, 0f3E4CAF60;
	fma.rn.f32 	%f119, %f118, %f112, 0fBEAAAA27;
	mul.f32 	%f120, %f112, %f119;
	fma.rn.f32 	%f121, %f120, %f111, %f111;
	neg.f32 	%f122, %f121;
	fma.rn.f32 	%f123, 0f3F6EE581, 0f3FD774EB, %f122;
	selp.f32 	%f124, %f123, %f121, %p8;
	setp.num.f32 	%p9, %f109, %f109;
	copysign.f32 	%f125, %f108, %f124;
	selp.f32 	%f126, %f125, %f124, %p9;
	mul.f32 	%f128, %f126, 0f42652EE1;
$L__BB0_7:
	add.s32 	%r21, %r22, %r5;
	mul.wide.s32 	%rd33, %r21, 4;
	add.s64 	%rd34, %rd5, %rd33;
	st.global.f32 	[%rd34], %f128;
	add.s32 	%r22, %r22, %r6;
	setp.lt.s32 	%p10, %r22, %r9;
	@%p10 bra 	$L__BB0_4;
$L__BB0_8:
	ret;

}
	// .globl	linearreg_angle_many_series_one_param_f32
.visible .entry linearreg_angle_many_series_one_param_f32(
	.param .u64 .ptr .align 1 linearreg_angle_many_series_one_param_f32_param_0,
	.param .u64 .ptr .align 1 linearreg_angle_many_series_one_param_f32_param_1,
	.param .u32 linearreg_angle_many_series_one_param_f32_param_2,
	.param .u32 linearreg_angle_many_series_one_param_f32_param_3,
	.param .u32 linearreg_angle_many_series_one_param_f32_param_4,
	.param .f32 linearreg_angle_many_series_one_param_f32_param_5,
	.param .f32 linearreg_angle_many_series_one_param_f32_param_6,
	.param .u64 .ptr .align 1 linearreg_angle_many_series_one_param_f32_param_7
)
{
	.reg .pred 	%p<72>;
	.reg .b32 	%r<188>;
	.reg .b32 	%f<1000>;
	.reg .b64 	%rd<127>;

	ld.param.u64 	%rd7, [linearreg_angle_many_series_one_param_f32_param_0];
	ld.param.u32 	%r79, [linearreg_angle_many_series_one_param_f32_param_2];
	ld.param.u32 	%r80, [linearreg_angle_many_series_one_param_f32_param_3];
	ld.param.u32 	%r81, [linearreg_angle_many_series_one_param_f32_param_4];
	ld.param.f32 	%f104, [linearreg_angle_many_series_one_param_f32_param_5];
	ld.param.f32 	%f105, [linearreg_angle_many_series_one_param_f32_param_6];
	ld.param.u64 	%rd8, [linearreg_angle_many_series_one_param_f32_param_7];
	cvta.to.global.u64 	%rd1, %rd7;
	cvta.to.global.u64 	%rd2, %rd8;
	mov.u32 	%r82, %ntid.x;
	mov.u32 	%r83, %nctaid.x;
	mul.lo.s32 	%r1, %r82, %r83;
	cvt.rn.f32.s32 	%f1, %r81;
	mov.u32 	%r84, %ctaid.x;
	mov.u32 	%r85, %tid.x;
	mad.lo.s32 	%r159, %r84, %r82, %r85;
	setp.ge.s32 	%p1, %r159, %r79;
	@%p1 bra 	$L__BB1_91;
	setp.gt.s32 	%p2, %r81, 1;
	setp.le.s32 	%p3, %r81, %r80;
	and.pred  	%p4, %p2, %p3;
	@%p4 bra 	$L__BB1_16;
	setp.lt.s32 	%p63, %r80, 1;
	@%p63 bra 	$L__BB1_91;
	and.b32  	%r3, %r80, 7;
	add.s32 	%r4, %r3, -1;
	and.b32  	%r5, %r80, 3;
	and.b32  	%r6, %r80, 2147483640;
	and.b32  	%r7, %r80, 1;
	neg.s32 	%r8, %r6;
	shl.b32 	%r9, %r79, 3;
	mul.wide.s32 	%rd122, %r79, 4;
$L__BB1_4:
	setp.lt.u32 	%p64, %r80, 8;
	mov.b32 	%r163, 0;
	@%p64 bra 	$L__BB1_7;
	mov.u32 	%r160, %r159;
	mov.u32 	%r161, %r8;
$L__BB1_6:
	.pragma "nounroll";
	mul.wide.s32 	%rd104, %r160, 4;
	add.s64 	%rd105, %rd2, %rd104;
	mov.b32 	%r152, 2147483647;
	st.global.u32 	[%rd105], %r152;
	add.s64 	%rd107, %rd105, %rd122;
	st.global.u32 	[%rd107], %r152;
	add.s64 	%rd108, %rd107, %rd122;
	st.global.u32 	[%rd108], %r152;
	add.s64 	%rd109, %rd108, %rd122;
	st.global.u32 	[%rd109], %r152;
	add.s64 	%rd110, %rd109, %rd122;
	st.global.u32 	[%rd110], %r152;
	add.s64 	%rd111, %rd110, %rd122;
	st.global.u32 	[%rd111], %r152;
	add.s64 	%rd112, %rd111, %rd122;
	st.global.u32 	[%rd112], %r152;
	add.s64 	%rd113, %rd112, %rd122;
	st.global.u32 	[%rd113], %r152;
	add.s32 	%r161, %r161, 8;
	add.s32 	%r160, %r160, %r9;
	setp.ne.s32 	%p65, %r161, 0;
	mov.u32 	%r163, %r6;
	@%p65 bra 	$L__BB1_6;
$L__BB1_7:
	setp.eq.s32 	%p66, %r3, 0;
	@%p66 bra 	$L__BB1_15;
	setp.lt.u32 	%p67, %r4, 3;
	@%p67 bra 	$L__BB1_10;
	mad.lo.s32 	%r153, %r163, %r79, %r159;
	mul.wide.s32 	%rd114, %r153, 4;
	add.s64 	%rd115, %rd2, %rd114;
	mov.b32 	%r154, 2147483647;
	st.global.u32 	[%rd115], %r154;
	add.s64 	%rd117, %rd115, %rd122;
	st.global.u32 	[%rd117], %r154;
	add.s64 	%rd118, %rd117, %rd122;
	st.global.u32 	[%rd118], %r154;
	add.s64 	%rd119, %rd118, %rd122;
	st.global.u32 	[%rd119], %r154;
	add.s32 	%r163, %r163, 4;
$L__BB1_10:
	setp.eq.s32 	%p68, %r5, 0;
	@%p68 bra 	$L__BB1_15;
	setp.eq.s32 	%p69, %r5, 1;
	@%p69 bra 	$L__BB1_13;
	mad.lo.s32 	%r155, %r163, %r79, %r159;
	mul.wide.s32 	%rd120, %r155, 4;
	add.s64 	%rd121, %rd2, %rd120;
	mov.b32 	%r156, 2147483647;
	st.global.u32 	[%rd121], %r156;
	add.s64 	%rd123, %rd121, %rd122;
	st.global.u32 	[%rd123], %r156;
	add.s32 	%r163, %r163, 2;
$L__BB1_13:
	setp.eq.s32 	%p70, %r7, 0;
	@%p70 bra 	$L__BB1_15;
	mad.lo.s32 	%r157, %r163, %r79, %r159;
	mul.wide.s32 	%rd124, %r157, 4;
	add.s64 	%rd125, %rd2, %rd124;
	mov.b32 	%r158, 2147483647;
	st.global.u32 	[%rd125], %r158;
$L__BB1_15:
	add.s32 	%r159, %r159, %r1;
	setp.lt.s32 	%p71, %r159, %r79;
	@%p71 bra 	$L__BB1_4;
	bra.uni 	$L__BB1_91;
$L__BB1_16:
	and.b32  	%r21, %r80, 7;
	and.b32  	%r22, %r80, 3;
	and.b32  	%r23, %r81, 1;
	and.b32  	%r24, %r81, 2147483644;
	and.b32  	%r25, %r80, 2147483640;
	and.b32  	%r26, %r80, 1;
	mul.wide.s32 	%rd100, %r79, 4;
$L__BB1_17:
	ld.param.u64 	%rd126, [linearreg_angle_many_series_one_param_f32_param_1];
	add.s32 	%r28, %r22, -1;
	add.s32 	%r29, %r21, -1;
	cvta.to.global.u64 	%rd9, %rd126;
	mul.wide.s32 	%rd10, %r159, 4;
	add.s64 	%rd11, %rd9, %rd10;
	ld.global.nc.u32 	%r30, [%rd11];
	setp.gt.s32 	%p5, %r30, -1;
	setp.gt.s32 	%p6, %r80, %r30;
	and.pred  	%p7, %p5, %p6;
	@%p7 bra 	$L__BB1_30;
	setp.lt.s32 	%p54, %r80, 1;
	@%p54 bra 	$L__BB1_90;
	setp.lt.u32 	%p55, %r80, 8;
	mov.b32 	%r183, 0;
	@%p55 bra 	$L__BB1_22;
	mov.b32 	%r166, 0;
$L__BB1_21:
	.pragma "nounroll";
	mad.lo.s32 	%r143, %r166, %r79, %r159;
	mul.wide.s32 	%rd82, %r143, 4;
	add.s64 	%rd83, %rd2, %rd82;
	mov.b32 	%r144, 2147483647;
	st.global.u32 	[%rd83], %r144;
	add.s64 	%rd85, %rd83, %rd100;
	st.global.u32 	[%rd85], %r144;
	add.s64 	%rd86, %rd85, %rd100;
	st.global.u32 	[%rd86], %r144;
	add.s64 	%rd87, %rd86, %rd100;
	st.global.u32 	[%rd87], %r144;
	add.s64 	%rd88, %rd87, %rd100;
	st.global.u32 	[%rd88], %r144;
	add.s64 	%rd89, %rd88, %rd100;
	st.global.u32 	[%rd89], %r144;
	add.s64 	%rd90, %rd89, %rd100;
	st.global.u32 	[%rd90], %r144;
	add.s64 	%rd91, %rd90, %rd100;
	st.global.u32 	[%rd91], %r144;
	add.s32 	%r166, %r166, 8;
	setp.eq.s32 	%p56, %r166, %r25;
	mov.u32 	%r183, %r25;
	@%p56 bra 	$L__BB1_22;
	bra.uni 	$L__BB1_21;
$L__BB1_22:
	setp.eq.s32 	%p57, %r21, 0;
	@%p57 bra 	$L__BB1_90;
	setp.lt.u32 	%p58, %r29, 3;
	@%p58 bra 	$L__BB1_25;
	mad.lo.s32 	%r145, %r183, %r79, %r159;
	mul.wide.s32 	%rd92, %r145, 4;
	add.s64 	%rd93, %rd2, %rd92;
	mov.b32 	%r146, 2147483647;
	st.global.u32 	[%rd93], %r146;
	add.s64 	%rd95, %rd93, %rd100;
	st.global.u32 	[%rd95], %r146;
	add.s64 	%rd96, %rd95, %rd100;
	st.global.u32 	[%rd96], %r146;
	add.s64 	%rd97, %rd96, %rd100;
	st.global.u32 	[%rd97], %r146;
	add.s32 	%r183, %r183, 4;
$L__BB1_25:
	setp.eq.s32 	%p59, %r22, 0;
	@%p59 bra 	$L__BB1_90;
	setp.eq.s32 	%p60, %r28, 0;
	@%p60 bra 	$L__BB1_28;
	mad.lo.s32 	%r147, %r183, %r79, %r159;
	mul.wide.s32 	%rd98, %r147, 4;
	add.s64 	%rd99, %rd2, %rd98;
	mov.b32 	%r148, 2147483647;
	st.global.u32 	[%rd99], %r148;
	add.s64 	%rd101, %rd99, %rd100;
	st.global.u32 	[%rd101], %r148;
	add.s32 	%r183, %r183, 2;
$L__BB1_28:
	setp.eq.s32 	%p61, %r26, 0;
	@%p61 bra 	$L__BB1_90;
	mad.lo.s32 	%r149, %r183, %r79, %r159;
	mul.wide.s32 	%rd102, %r149, 4;
	add.s64 	%rd103, %rd2, %rd102;
	mov.b32 	%r150, 2147483647;
	st.global.u32 	[%rd103], %r150;
	bra.uni 	$L__BB1_90;
$L__BB1_30:
	sub.s32 	%r86, %r80, %r30;
	setp.ge.s32 	%p8, %r86, %r81;
	@%p8 bra 	$L__BB1_43;
	setp.lt.s32 	%p46, %r80, 1;
	@%p46 bra 	$L__BB1_90;
	setp.lt.u32 	%p47, %r80, 8;
	mov.b32 	%r186, 0;
	@%p47 bra 	$L__BB1_35;
	mov.b32 	%r167, 0;
$L__BB1_34:
	.pragma "nounroll";
	mad.lo.s32 	%r133, %r167, %r79, %r159;
	mul.wide.s32 	%rd60, %r133, 4;
	add.s64 	%rd61, %rd2, %rd60;
	mov.b32 	%r134, 2147483647;
	st.global.u32 	[%rd61], %r134;
	mul.wide.s32 	%rd62, %r79, 4;
	add.s64 	%rd63, %rd61, %rd62;
	st.global.u32 	[%rd63], %r134;
	add.s64 	%rd64, %rd63, %rd62;
	st.global.u32 	[%rd64], %r134;
	add.s64 	%rd65, %rd64, %rd62;
	st.global.u32 	[%rd65], %r134;
	add.s64 	%rd66, %rd65, %rd62;
	st.global.u32 	[%rd66], %r134;
	add.s64 	%rd67, %rd66, %rd62;
	st.global.u32 	[%rd67], %r134;
	add.s64 	%rd68, %rd67, %rd62;
	st.global.u32 	[%rd68], %r134;
	add.s64 	%rd69, %rd68, %rd62;
	st.global.u32 	[%rd69], %r134;
	add.s32 	%r167, %r167, 8;
	setp.eq.s32 	%p48, %r167, %r25;
	mov.u32 	%r186, %r25;
	@%p48 bra 	$L__BB1_35;
	bra.uni 	$L__BB1_34;
$L__BB1_35:
	setp.eq.s32 	%p49, %r21, 0;
	@%p49 bra 	$L__BB1_90;
	setp.lt.u32 	%p50, %r29, 3;
	@%p50 bra 	$L__BB1_38;
	mad.lo.s32 	%r135, %r186, %r79, %r159;
	mul.wide.s32 	%rd70, %r135, 4;
	add.s64 	%rd71, %rd2, %rd70;
	mov.b32 	%r136, 2147483647;
	st.global.u32 	[%rd71], %r136;
	mul.wide.s32 	%rd72, %r79, 4;
	add.s64 	%rd73, %rd71, %rd72;
	st.global.u32 	[%rd73], %r136;
	add.s64 	%rd74, %rd73, %rd72;
	st.global.u32 	[%rd74], %r136;
	add.s64 	%rd75, %rd74, %rd72;
	st.global.u32 	[%rd75], %r136;
	add.s32 	%r186, %r186, 4;
$L__BB1_38:
	setp.eq.s32 	%p51, %r22, 0;
	@%p51 bra 	$L__BB1_90;
	setp.eq.s32 	%p52, %r28, 0;
	@%p52 bra 	$L__BB1_41;
	mad.lo.s32 	%r137, %r186, %r79, %r159;
	mul.wide.s32 	%rd76, %r137, 4;
	add.s64 	%rd77, %rd2, %rd76;
	mov.b32 	%r138, 2147483647;
	st.global.u32 	[%rd77], %r138;
	mul.wide.s32 	%rd78, %r79, 4;
	add.s64 	%rd79, %rd77, %rd78;
	st.global.u32 	[%rd79], %r138;
	add.s32 	%r186, %r186, 2;
$L__BB1_41:
	setp.eq.s32 	%p53, %r26, 0;
	@%p53 bra 	$L__BB1_90;
	mad.lo.s32 	%r139, %r186, %r79, %r159;
	mul.wide.s32 	%rd80, %r139, 4;
	add.s64 	%rd81, %rd2, %rd80;
	mov.b32 	%r140, 2147483647;
	st.global.u32 	[%rd81], %r140;
	bra.uni 	$L__BB1_90;
$L__BB1_43:
	add.s32 	%r177, %r30, %r81;
	add.s32 	%r36, %r177, -1;
	setp.lt.s32 	%p9, %r177, 2;
	@%p9 bra 	$L__BB1_55;
	add.s32 	%r88, %r177, -2;
	and.b32  	%r37, %r36, 7;
	setp.lt.u32 	%p10, %r88, 7;
	mov.b32 	%r168, 0;
	@%p10 bra 	$L__BB1_47;
	and.b32  	%r168, %r36, -8;
	mov.b32 	%r171, 0;
$L__BB1_46:
	.pragma "nounroll";
	mad.lo.s32 	%r90, %r171, %r79, %r159;
	mul.wide.s32 	%rd12, %r90, 4;
	add.s64 	%rd13, %rd2, %rd12;
	mov.b32 	%r91, 2147483647;
	st.global.u32 	[%rd13], %r91;
	mul.wide.s32 	%rd14, %r79, 4;
	add.s64 	%rd15, %rd13, %rd14;
	st.global.u32 	[%rd15], %r91;
	add.s64 	%rd16, %rd15, %rd14;
	st.global.u32 	[%rd16], %r91;
	add.s64 	%rd17, %rd16, %rd14;
	st.global.u32 	[%rd17], %r91;
	add.s64 	%rd18, %rd17, %rd14;
	st.global.u32 	[%rd18], %r91;
	add.s64 	%rd19, %rd18, %rd14;
	st.global.u32 	[%rd19], %r91;
	add.s64 	%rd20, %rd19, %rd14;
	st.global.u32 	[%rd20], %r91;
	add.s64 	%rd21, %rd20, %rd14;
	st.global.u32 	[%rd21], %r91;
	add.s32 	%r171, %r171, 8;
	setp.eq.s32 	%p11, %r171, %r168;
	@%p11 bra 	$L__BB1_47;
	bra.uni 	$L__BB1_46;
$L__BB1_47:
	setp.eq.s32 	%p12, %r37, 0;
	@%p12 bra 	$L__BB1_55;
	and.b32  	%r40, %r36, 3;
	setp.lt.u32 	%p13, %r37, 4;
	@%p13 bra 	$L__BB1_50;
	mad.lo.s32 	%r92, %r168, %r79, %r159;
	mul.wide.s32 	%rd22, %r92, 4;
	add.s64 	%rd23, %rd2, %rd22;
	mov.b32 	%r93, 2147483647;
	st.global.u32 	[%rd23], %r93;
	mul.wide.s32 	%rd24, %r79, 4;
	add.s64 	%rd25, %rd23, %rd24;
	st.global.u32 	[%rd25], %r93;
	add.s64 	%rd26, %rd25, %rd24;
	st.global.u32 	[%rd26], %r93;
	add.s64 	%rd27, %rd26, %rd24;
	st.global.u32 	[%rd27], %r93;
	add.s32 	%r168, %r168, 4;
$L__BB1_50:
	setp.eq.s32 	%p14, %r40, 0;
	@%p14 bra 	$L__BB1_55;
	setp.eq.s32 	%p15, %r40, 1;
	@%p15 bra 	$L__BB1_53;
	mad.lo.s32 	%r94, %r168, %r79, %r159;
	mul.wide.s32 	%rd28, %r94, 4;
	add.s64 	%rd29, %rd2, %rd28;
	mov.b32 	%r95, 2147483647;
	st.global.u32 	[%rd29], %r95;
	mul.wide.s32 	%rd30, %r79, 4;
	add.s64 	%rd31, %rd29, %rd30;
	st.global.u32 	[%rd31], %r95;
	add.s32 	%r168, %r168, 2;
$L__BB1_53:
	and.b32  	%r96, %r36, 1;
	setp.eq.b32 	%p16, %r96, 1;
	not.pred 	%p17, %p16;
	@%p17 bra 	$L__BB1_55;
	mad.lo.s32 	%r97, %r168, %r79, %r159;
	mul.wide.s32 	%rd32, %r97, 4;
	add.s64 	%rd33, %rd2, %rd32;
	mov.b32 	%r98, 2147483647;
	st.global.u32 	[%rd33], %r98;
$L__BB1_55:
	setp.lt.s32 	%p18, %r81, 1;
	mov.b32 	%r173, 0;
	mov.f32 	%f955, 0f00000000;
	mov.f32 	%f956, %f955;
	mov.f32 	%f957, %f955;
	mov.f32 	%f958, %f955;
	@%p18 bra 	$L__BB1_68;
	mov.f32 	%f958, 0f00000000;
	mov.b32 	%r172, 0;
	mov.u32 	%r173, %r172;
	mov.f32 	%f957, %f958;
	mov.f32 	%f956, %f958;
	mov.f32 	%f955, %f958;
$L__BB1_57:
	add.s32 	%r49, %r30, %r172;
	mad.lo.s32 	%r101, %r49, %r79, %r159;
	mul.wide.s32 	%rd34, %r101, 4;
	add.s64 	%rd3, %rd1, %rd34;
	ld.global.nc.f32 	%f6, [%rd3];
	abs.f32 	%f108, %f6;
	setp.num.f32 	%p19, %f108, %f108;
	@%p19 bra 	$L__BB1_59;
	add.s32 	%r173, %r173, 1;
	bra.uni 	$L__BB1_60;
$L__BB1_59:
	add.f32 	%f109, %f956, %f6;
	sub.f32 	%f110, %f109, %f956;
	sub.f32 	%f111, %f109, %f110;
	sub.f32 	%f112, %f956, %f111;
	sub.f32 	%f113, %f6, %f110;
	add.f32 	%f114, %f113, %f112;
	add.f32 	%f115, %f955, %f114;
	add.f32 	%f956, %f109, %f115;
	sub.f32 	%f116, %f956, %f109;
	sub.f32 	%f117, %f956, %f116;
	sub.f32 	%f118, %f109, %f117;
	sub.f32 	%f119, %f115, %f116;
	add.f32 	%f955, %f119, %f118;
	cvt.rn.f32.s32 	%f120, %r49;
	mul.f32 	%f121, %f6, %f120;
	neg.f32 	%f122, %f121;
	fma.rn.f32 	%f123, %f120, %f6, %f122;
	add.f32 	%f124, %f958, %f121;
	sub.f32 	%f125, %f124, %f958;
	sub.f32 	%f126, %f124, %f125;
	sub.f32 	%f127, %f958, %f126;
	sub.f32 	%f128, %f121, %f125;
	add.f32 	%f129, %f128, %f127;
	add.f32 	%f130, %f957, %f129;
	add.f32 	%f131, %f124, %f130;
	sub.f32 	%f132, %f131, %f124;
	sub.f32 	%f133, %f131, %f132;
	sub.f32 	%f134, %f124, %f133;
	sub.f32 	%f135, %f130, %f132;
	add.f32 	%f136, %f135, %f134;
	add.f32 	%f137, %f123, %f131;
	sub.f32 	%f138, %f137, %f131;
	sub.f32 	%f139, %f137, %f138;
	sub.f32 	%f140, %f131, %f139;
	sub.f32 	%f141, %f123, %f138;
	add.f32 	%f142, %f141, %f140;
	add.f32 	%f143, %f136, %f142;
	add.f32 	%f958, %f137, %f143;
	sub.f32 	%f144, %f958, %f137;
	sub.f32 	%f145, %f958, %f144;
	sub.f32 	%f146, %f137, %f145;
	sub.f32 	%f147, %f143, %f144;
	add.f32 	%f957, %f147, %f146;
$L__BB1_60:
	mul.wide.s32 	%rd4, %r79, 4;
	add.s64 	%rd5, %rd3, %rd4;
	ld.global.nc.f32 	%f15, [%rd5];
	abs.f32 	%f148, %f15;
	setp.num.f32 	%p20, %f148, %f148;
	@%p20 bra 	$L__BB1_62;
	add.s32 	%r173, %r173, 1;
	bra.uni 	$L__BB1_63;
$L__BB1_62:
	add.s32 	%r102, %r49, 1;
	add.f32 	%f149, %f956, %f15;
	sub.f32 	%f150, %f149, %f956;
	sub.f32 	%f151, %f149, %f150;
	sub.f32 	%f152, %f956, %f151;
	sub.f32 	%f153, %f15, %f150;
	add.f32 	%f154, %f153, %f152;
	add.f32 	%f155, %f955, %f154;
	add.f32 	%f956, %f149, %f155;
	sub.f32 	%f156, %f956, %f149;
	sub.f32 	%f157, %f956, %f156;
	sub.f32 	%f158, %f149, %f157;
	sub.f32 	%f159, %f155, %f156;
	add.f32 	%f955, %f159, %f158;
	cvt.rn.f32.s32 	%f160, %r102;
	mul.f32 	%f161, %f15, %f160;
	neg.f32 	%f162, %f161;
	fma.rn.f32 	%f163, %f160, %f15, %f162;
	add.f32 	%f164, %f958, %f161;
	sub.f32 	%f165, %f164, %f958;
	sub.f32 	%f166, %f164, %f165;
	sub.f32 	%f167, %f958, %f166;
	sub.f32 	%f168, %f161, %f165;
	add.f32 	%f169, %f168, %f167;
	add.f32 	%f170, %f957, %f169;
	add.f32 	%f171, %f164, %f170;
	sub.f32 	%f172, %f171, %f164;
	sub.f32 	%f173, %f171, %f172;
	sub.f32 	%f174, %f164, %f173;
	sub.f32 	%f175, %f170, %f172;
	add.f32 	%f176, %f175, %f174;
	add.f32 	%f177, %f163, %f171;
	sub.f32 	%f178, %f177, %f171;
	sub.f32 	%f179, %f177, %f178;
	sub.f32 	%f180, %f171, %f179;
	sub.f32 	%f181, %f163, %f178;
	add.f32 	%f182, %f181, %f180;
	add.f32 	%f183, %f176, %f182;
	add.f32 	%f958, %f177, %f183;
	sub.f32 	%f184, %f958, %f177;
	sub.f32 	%f185, %f958, %f184;
	sub.f32 	%f186, %f177, %f185;
	sub.f32 	%f187, %f183, %f184;
	add.f32 	%f957, %f187, %f186;
$L__BB1_63:
	add.s32 	%r172, %r172, 2;
	and.b32  	%r103, %r81, 2147483646;
	setp.ne.s32 	%p21, %r172, %r103;
	@%p21 bra 	$L__BB1_57;
	setp.eq.s32 	%p22, %r23, 0;
	@%p22 bra 	$L__BB1_68;
	add.s64 	%rd35, %rd5, %rd4;
	ld.global.nc.f32 	%f24, [%rd35];
	abs.f32 	%f188, %f24;
	setp.num.f32 	%p23, %f188, %f188;
	@%p23 bra 	$L__BB1_67;
	add.s32 	%r173, %r173, 1;
	bra.uni 	$L__BB1_68;
$L__BB1_67:
	add.s32 	%r104, %r49, 2;
	add.f32 	%f189, %f956, %f24;
	sub.f32 	%f190, %f189, %f956;
	sub.f32 	%f191, %f189, %f190;
	sub.f32 	%f192, %f956, %f191;
	sub.f32 	%f193, %f24, %f190;
	add.f32 	%f194, %f193, %f192;
	add.f32 	%f195, %f955, %f194;
	add.f32 	%f956, %f189, %f195;
	sub.f32 	%f196, %f956, %f189;
	sub.f32 	%f197, %f956, %f196;
	sub.f32 	%f198, %f189, %f197;
	sub.f32 	%f199, %f195, %f196;
	add.f32 	%f955, %f199, %f198;
	cvt.rn.f32.s32 	%f200, %r104;
	mul.f32 	%f201, %f24, %f200;
	neg.f32 	%f202, %f201;
	fma.rn.f32 	%f203, %f200, %f24, %f202;
	add.f32 	%f204, %f958, %f201;
	sub.f32 	%f205, %f204, %f958;
	sub.f32 	%f206, %f204, %f205;
	sub.f32 	%f207, %f958, %f206;
	sub.f32 	%f208, %f201, %f205;
	add.f32 	%f209, %f208, %f207;
	add.f32 	%f210, %f957, %f209;
	add.f32 	%f211, %f204, %f210;
	sub.f32 	%f212, %f211, %f204;
	sub.f32 	%f213, %f211, %f212;
	sub.f32 	%f214, %f204, %f213;
	sub.f32 	%f215, %f210, %f212;
	add.f32 	%f216, %f215, %f214;
	add.f32 	%f217, %f203, %f211;
	sub.f32 	%f218, %f217, %f211;
	sub.f32 	%f219, %f217, %f218;
	sub.f32 	%f220, %f211, %f219;
	sub.f32 	%f221, %f203, %f218;
	add.f32 	%f222, %f221, %f220;
	add.f32 	%f223, %f216, %f222;
	add.f32 	%f958, %f217, %f223;
	sub.f32 	%f224, %f958, %f217;
	sub.f32 	%f225, %f958, %f224;
	sub.f32 	%f226, %f217, %f225;
	sub.f32 	%f227, %f223, %f224;
	add.f32 	%f957, %f227, %f226;
$L__BB1_68:
	setp.ne.s32 	%p24, %r173, 0;
	mov.f32 	%f959, 0f7FFFFFFF;
	@%p24 bra 	$L__BB1_70;
	cvt.rn.f32.u32 	%f229, %r36;
	mul.f32 	%f230, %f956, %f229;
	neg.f32 	%f231, %f230;
	fma.rn.f32 	%f232, %f956, %f229, %f231;
	fma.rn.f32 	%f233, %f955, %f229, %f232;
	add.f32 	%f234, %f230, %f233;
	sub.f32 	%f235, %f234, %f230;
	sub.f32 	%f236, %f234, %f235;
	sub.f32 	%f237, %f230, %f236;
	sub.f32 	%f238, %f233, %f235;
	add.f32 	%f239, %f238, %f237;
	neg.f32 	%f240, %f958;
	sub.f32 	%f241, %f234, %f958;
	sub.f32 	%f242, %f241, %f234;
	sub.f32 	%f243, %f241, %f242;
	sub.f32 	%f244, %f234, %f243;
	sub.f32 	%f245, %f240, %f242;
	add.f32 	%f246, %f245, %f244;
	sub.f32 	%f247, %f239, %f957;
	add.f32 	%f248, %f246, %f247;
	add.f32 	%f249, %f241, %f248;
	sub.f32 	%f250, %f249, %f241;
	sub.f32 	%f251, %f249, %f250;
	sub.f32 	%f252, %f241, %f251;
	sub.f32 	%f253, %f248, %f250;
	add.f32 	%f254, %f253, %f252;
	mul.f32 	%f255, %f249, %f1;
	neg.f32 	%f256, %f255;
	fma.rn.f32 	%f257, %f249, %f1, %f256;
	fma.rn.f32 	%f258, %f254, %f1, %f257;
	add.f32 	%f259, %f255, %f258;
	sub.f32 	%f260, %f259, %f255;
	sub.f32 	%f261, %f259, %f260;
	sub.f32 	%f262, %f255, %f261;
	sub.f32 	%f263, %f258, %f260;
	add.f32 	%f264, %f263, %f262;
	mul.f32 	%f265, %f104, %f956;
	neg.f32 	%f266, %f265;
	fma.rn.f32 	%f267, %f956, %f104, %f266;
	fma.rn.f32 	%f268, %f104, %f955, %f267;
	add.f32 	%f269, %f265, %f268;
	sub.f32 	%f270, %f269, %f265;
	sub.f32 	%f271, %f269, %f270;
	sub.f32 	%f272, %f265, %f271;
	sub.f32 	%f273, %f268, %f270;
	add.f32 	%f274, %f273, %f272;
	neg.f32 	%f275, %f269;
	sub.f32 	%f276, %f259, %f269;
	sub.f32 	%f277, %f276, %f259;
	sub.f32 	%f278, %f276, %f277;
	sub.f32 	%f279, %f259, %f278;
	sub.f32 	%f280, %f275, %f277;
	add.f32 	%f281, %f280, %f279;
	sub.f32 	%f282, %f264, %f274;
	add.f32 	%f283, %f281, %f282;
	add.f32 	%f284, %f276, %f283;
	sub.f32 	%f285, %f284, %f276;
	sub.f32 	%f286, %f284, %f285;
	sub.f32 	%f287, %f276, %f286;
	sub.f32 	%f288, %f283, %f285;
	add.f32 	%f289, %f288, %f287;
	add.f32 	%f290, %f284, %f289;
	mul.f32 	%f291, %f105, %f290;
	abs.f32 	%f292, %f291;
	setp.gt.f32 	%p25, %f292, 0f3F800000;
	rcp.approx.ftz.f32 	%f293, %f292;
	selp.f32 	%f294, %f293, %f292, %p25;
	mul.f32 	%f295, %f294, %f294;
	fma.rn.f32 	%f296, %f295, 0f3B2090AA, 0fBC6BE14F;
	fma.rn.f32 	%f297, %f296, %f295, 0f3D23397E;
	fma.rn.f32 	%f298, %f297, %f295, 0fBD948A7A;
	fma.rn.f32 	%f299, %f298, %f295, 0f3DD76B21;
	fma.rn.f32 	%f300, %f299, %f295, 0fBE111E88;
	fma.rn.f32 	%f301, %f300, %f295, 0f3E4CAF60;
	fma.rn.f32 	%f302, %f301, %f295, 0fBEAAAA27;
	mul.f32 	%f303, %f295, %f302;
	fma.rn.f32 	%f304, %f303, %f294, %f294;
	neg.f32 	%f305, %f304;
	fma.rn.f32 	%f306, 0f3F6EE581, 0f3FD774EB, %f305;
	selp.f32 	%f307, %f306, %f304, %p25;
	setp.num.f32 	%p26, %f292, %f292;
	copysign.f32 	%f308, %f291, %f307;
	selp.f32 	%f309, %f308, %f307, %p26;
	mul.f32 	%f959, %f309, 0f42652EE1;
$L__BB1_70:
	mad.lo.s32 	%r57, %r36, %r79, %r159;
	mul.wide.s32 	%rd36, %r57, 4;
	add.s64 	%rd37, %rd2, %rd36;
	st.global.f32 	[%rd37], %f959;
	@%p24 bra 	$L__BB1_72;
	sub.s32 	%r105, %r36, %r81;
	add.s32 	%r106, %r105, 1;
	mad.lo.s32 	%r107, %r79, %r105, %r79;
	add.s32 	%r108, %r107, %r159;
	mul.wide.s32 	%rd38, %r108, 4;
	add.s64 	%rd39, %rd1, %rd38;
	ld.global.nc.f32 	%f310, [%rd39];
	neg.f32 	%f311, %f310;
	sub.f32 	%f312, %f956, %f310;
	sub.f32 	%f313, %f312, %f956;
	sub.f32 	%f314, %f312, %f313;
	sub.f32 	%f315, %f956, %f314;
	sub.f32 	%f316, %f311, %f313;
	add.f32 	%f317, %f316, %f315;
	add.f32 	%f318, %f955, %f317;
	add.f32 	%f956, %f312, %f318;
	sub.f32 	%f319, %f956, %f312;
	sub.f32 	%f320, %f956, %f319;
	sub.f32 	%f321, %f312, %f320;
	sub.f32 	%f322, %f318, %f319;
	add.f32 	%f955, %f322, %f321;
	cvt.rn.f32.s32 	%f323, %r106;
	mul.f32 	%f324, %f310, %f323;
	neg.f32 	%f325, %f324;
	fma.rn.f32 	%f326, %f323, %f310, %f325;
	sub.f32 	%f327, %f958, %f324;
	sub.f32 	%f328, %f327, %f958;
	sub.f32 	%f329, %f327, %f328;
	sub.f32 	%f330, %f958, %f329;
	sub.f32 	%f331, %f325, %f328;
	add.f32 	%f332, %f331, %f330;
	add.f32 	%f333, %f957, %f332;
	add.f32 	%f334, %f327, %f333;
	sub.f32 	%f335, %f334, %f327;
	sub.f32 	%f336, %f334, %f335;
	sub.f32 	%f337, %f327, %f336;
	sub.f32 	%f338, %f333, %f335;
	add.f32 	%f339, %f338, %f337;
	neg.f32 	%f340, %f326;
	sub.f32 	%f341, %f334, %f326;
	sub.f32 	%f342, %f341, %f334;
	sub.f32 	%f343, %f341, %f342;
	sub.f32 	%f344, %f334, %f343;
	sub.f32 	%f345, %f340, %f342;
	add.f32 	%f346, %f345, %f344;
	add.f32 	%f347, %f339, %f346;
	add.f32 	%f958, %f341, %f347;
	sub.f32 	%f348, %f958, %f341;
	sub.f32 	%f349, %f958, %f348;
	sub.f32 	%f350, %f341, %f349;
	sub.f32 	%f351, %f347, %f348;
	add.f32 	%f957, %f351, %f350;
$L__BB1_72:
	setp.ge.s32 	%p28, %r177, %r80;
	mov.f32 	%f965, 0f7FFFFFFF;
	@%p28 bra 	$L__BB1_74;
	add.s32 	%r109, %r57, %r79;
	mul.wide.s32 	%rd40, %r109, 4;
	add.s64 	%rd41, %rd1, %rd40;
	ld.global.nc.f32 	%f965, [%rd41];
$L__BB1_74:
	setp.ge.s32 	%p29, %r177, %r80;
	@%p29 bra 	$L__BB1_90;
$L__BB1_75:
	mov.u32 	%r59, %r173;
	mov.f32 	%f45, %f965;
	mov.u32 	%r58, %r177;
	add.s32 	%r177, %r58, 1;
	setp.ge.s32 	%p30, %r177, %r80;
	@%p30 bra 	$L__BB1_77;
	mad.lo.s32 	%r110, %r177, %r79, %r159;
	mul.wide.s32 	%rd42, %r110, 4;
	add.s64 	%rd43, %rd1, %rd42;
	ld.global.nc.f32 	%f965, [%rd43];
$L__BB1_77:
	sub.s32 	%r111, %r58, %r81;
	add.s32 	%r61, %r111, 1;
	mad.lo.s32 	%r112, %r79, %r111, %r79;
	add.s32 	%r113, %r112, %r159;
	mul.wide.s32 	%rd44, %r113, 4;
	add.s64 	%rd45, %rd1, %rd44;
	ld.global.nc.f32 	%f52, [%rd45];
	abs.f32 	%f354, %f45;
	setp.nan.f32 	%p31, %f354, %f354;
	abs.f32 	%f355, %f52;
	setp.nan.f32 	%p32, %f355, %f355;
	selp.u32 	%r114, 1, 0, %p31;
	add.s32 	%r115, %r59, %r114;
	selp.s32 	%r116, -1, 0, %p32;
	add.s32 	%r173, %r115, %r116;
	setp.ne.s32 	%p33, %r173, 0;
	mov.f32 	%f999, 0f7FFFFFFF;
	@%p33 bra 	$L__BB1_89;
	setp.eq.s32 	%p34, %r59, 0;
	@%p34 bra 	$L__BB1_92;
	setp.lt.s32 	%p35, %r81, 1;
	mov.f32 	%f991, 0f00000000;
	mov.f32 	%f992, %f991;
	mov.f32 	%f993, %f991;
	mov.f32 	%f994, %f991;
	@%p35 bra 	$L__BB1_88;
	setp.lt.u32 	%p36, %r81, 4;
	mov.f32 	%f994, 0f00000000;
	mov.b32 	%r181, 0;
	mov.f32 	%f993, %f994;
	mov.f32 	%f992, %f994;
	mov.f32 	%f991, %f994;
	@%p36 bra 	$L__BB1_83;
	mov.f32 	%f994, 0f00000000;
	mov.b32 	%r179, 0;
$L__BB1_82:
	.pragma "nounroll";
	add.s32 	%r119, %r179, %r61;
	mad.lo.s32 	%r120, %r119, %r79, %r159;
	mul.wide.s32 	%rd46, %r120, 4;
	add.s64 	%rd47, %rd1, %rd46;
	ld.global.nc.f32 	%f360, [%rd47];
	add.f32 	%f361, %f992, %f360;
	sub.f32 	%f362, %f361, %f992;
	sub.f32 	%f363, %f361, %f362;
	sub.f32 	%f364, %f992, %f363;
	sub.f32 	%f365, %f360, %f362;
	add.f32 	%f366, %f365, %f364;
	add.f32 	%f367, %f991, %f366;
	add.f32 	%f368, %f361, %f367;
	sub.f32 	%f369, %f368, %f361;
	sub.f32 	%f370, %f368, %f369;
	sub.f32 	%f371, %f361, %f370;
	sub.f32 	%f372, %f367, %f369;
	add.f32 	%f373, %f372, %f371;
	cvt.rn.f32.s32 	%f374, %r119;
	mul.f32 	%f375, %f360, %f374;
	neg.f32 	%f376, %f375;
	fma.rn.f32 	%f377, %f374, %f360, %f376;
	add.f32 	%f378, %f994, %f375;
	sub.f32 	%f379, %f378, %f994;
	sub.f32 	%f380, %f378, %f379;
	sub.f32 	%f381, %f994, %f380;
	sub.f32 	%f382, %f375, %f379;
	add.f32 	%f383, %f382, %f381;
	add.f32 	%f384, %f993, %f383;
	add.f32 	%f385, %f378, %f384;
	sub.f32 	%f386, %f385, %f378;
	sub.f32 	%f387, %f385, %f386;
	sub.f32 	%f388, %f378, %f387;
	sub.f32 	%f389, %f384, %f386;
	add.f32 	%f390, %f389, %f388;
	add.f32 	%f391, %f377, %f385;
	sub.f32 	%f392, %f391, %f385;
	sub.f32 	%f393, %f391, %f392;
	sub.f32 	%f394, %f385, %f393;
	sub.f32 	%f395, %f377, %f392;
	add.f32 	%f396, %f395, %f394;
	add.f32 	%f397, %f390, %f396;
	add.f32 	%f398, %f391, %f397;
	sub.f32 	%f399, %f398, %f391;
	sub.f32 	%f400, %f398, %f399;
	sub.f32 	%f401, %f391, %f400;
	sub.f32 	%f402, %f397, %f399;
	add.f32 	%f403, %f402, %f401;
	add.s32 	%r121, %r119, 1;
	mul.wide.s32 	%rd48, %r79, 4;
	add.s64 	%rd49, %rd47, %rd48;
	ld.global.nc.f32 	%f404, [%rd49];
	add.f32 	%f405, %f368, %f404;
	sub.f32 	%f406, %f405, %f368;
	sub.f32 	%f407, %f405, %f406;
	sub.f32 	%f408, %f368, %f407;
	sub.f32 	%f409, %f404, %f406;
	add.f32 	%f410, %f409, %f408;
	add.f32 	%f411, %f373, %f410;
	add.f32 	%f412, %f405, %f411;
	sub.f32 	%f413, %f412, %f405;
	sub.f32 	%f414, %f412, %f413;
	sub.f32 	%f415, %f405, %f414;
	sub.f32 	%f416, %f411, %f413;
	add.f32 	%f417, %f416, %f415;
	cvt.rn.f32.s32 	%f418, %r121;
	mul.f32 	%f419, %f404, %f418;
	neg.f32 	%f420, %f419;
	fma.rn.f32 	%f421, %f418, %f404, %f420;
	add.f32 	%f422, %f398, %f419;
	sub.f32 	%f423, %f422, %f398;
	sub.f32 	%f424, %f422, %f423;
	sub.f32 	%f425, %f398, %f424;
	sub.f32 	%f426, %f419, %f423;
	add.f32 	%f427, %f426, %f425;
	add.f32 	%f428, %f403, %f427;
	add.f32 	%f429, %f422, %f428;
	sub.f32 	%f430, %f429, %f422;
	sub.f32 	%f431, %f429, %f430;
	sub.f32 	%f432, %f422, %f431;
	sub.f32 	%f433, %f428, %f430;
	add.f32 	%f434, %f433, %f432;
	add.f32 	%f435, %f421, %f429;
	sub.f32 	%f436, %f435, %f429;
	sub.f32 	%f437, %f435, %f436;
	sub.f32 	%f438, %f429, %f437;
	sub.f32 	%f439, %f421, %f436;
	add.f32 	%f440, %f439, %f438;
	add.f32 	%f441, %f434, %f440;
	add.f32 	%f442, %f435, %f441;
	sub.f32 	%f443, %f442, %f435;
	sub.f32 	%f444, %f442, %f443;
	sub.f32 	%f445, %f435, %f444;
	sub.f32 	%f446, %f441, %f443;
	add.f32 	%f447, %f446, %f445;
	add.s32 	%r122, %r119, 2;
	add.s64 	%rd50, %rd49, %rd48;
	ld.global.nc.f32 	%f448, [%rd50];
	add.f32 	%f449, %f412, %f448;
	sub.f32 	%f450, %f449, %f412;
	sub.f32 	%f451, %f449, %f450;
	sub.f32 	%f452, %f412, %f451;
	sub.f32 	%f453, %f448, %f450;
	add.f32 	%f454, %f453, %f452;
	add.f32 	%f455, %f417, %f454;
	add.f32 	%f456, %f449, %f455;
	sub.f32 	%f457, %f456, %f449;
	sub.f32 	%f458, %f456, %f457;
	sub.f32 	%f459, %f449, %f458;
	sub.f32 	%f460, %f455, %f457;
	add.f32 	%f461, %f460, %f459;
	cvt.rn.f32.s32 	%f462, %r122;
	mul.f32 	%f463, %f448, %f462;
	neg.f32 	%f464, %f463;
	fma.rn.f32 	%f465, %f462, %f448, %f464;
	add.f32 	%f466, %f442, %f463;
	sub.f32 	%f467, %f466, %f442;
	sub.f32 	%f468, %f466, %f467;
	sub.f32 	%f469, %f442, %f468;
	sub.f32 	%f470, %f463, %f467;
	add.f32 	%f471, %f470, %f469;
	add.f32 	%f472, %f447, %f471;
	add.f32 	%f473, %f466, %f472;
	sub.f32 	%f474, %f473, %f466;
	sub.f32 	%f475, %f473, %f474;
	sub.f32 	%f476, %f466, %f475;
	sub.f32 	%f477, %f472, %f474;
	add.f32 	%f478, %f477, %f476;
	add.f32 	%f479, %f465, %f473;
	sub.f32 	%f480, %f479, %f473;
	sub.f32 	%f481, %f479, %f480;
	sub.f32 	%f482, %f473, %f481;
	sub.f32 	%f483, %f465, %f480;
	add.f32 	%f484, %f483, %f482;
	add.f32 	%f485, %f478, %f484;
	add.f32 	%f486, %f479, %f485;
	sub.f32 	%f487, %f486, %f479;
	sub.f32 	%f488, %f486, %f487;
	sub.f32 	%f489, %f479, %f488;
	sub.f32 	%f490, %f485, %f487;
	add.f32 	%f491, %f490, %f489;
	add.s32 	%r123, %r119, 3;
	add.s64 	%rd51, %rd50, %rd48;
	ld.global.nc.f32 	%f492, [%rd51];
	add.f32 	%f493, %f456, %f492;
	sub.f32 	%f494, %f493, %f456;
	sub.f32 	%f495, %f493, %f494;
	sub.f32 	%f496, %f456, %f495;
	sub.f32 	%f497, %f492, %f494;
	add.f32 	%f498, %f497, %f496;
	add.f32 	%f499, %f461, %f498;
	add.f32 	%f992, %f493, %f499;
	sub.f32 	%f500, %f992, %f493;
	sub.f32 	%f501, %f992, %f500;
	sub.f32 	%f502, %f493, %f501;
	sub.f32 	%f503, %f499, %f500;
	add.f32 	%f991, %f503, %f502;
	cvt.rn.f32.s32 	%f504, %r123;
	mul.f32 	%f505, %f492, %f504;
	neg.f32 	%f506, %f505;
	fma.rn.f32 	%f507, %f504, %f492, %f506;
	add.f32 	%f508, %f486, %f505;
	sub.f32 	%f509, %f508, %f486;
	sub.f32 	%f510, %f508, %f509;
	sub.f32 	%f511, %f486, %f510;
	sub.f32 	%f512, %f505, %f509;
	add.f32 	%f513, %f512, %f511;
	add.f32 	%f514, %f491, %f513;
	add.f32 	%f515, %f508, %f514;
	sub.f32 	%f516, %f515, %f508;
	sub.f32 	%f517, %f515, %f516;
	sub.f32 	%f518, %f508, %f517;
	sub.f32 	%f519, %f514, %f516;
	add.f32 	%f520, %f519, %f518;
	add.f32 	%f521, %f507, %f515;
	sub.f32 	%f522, %f521, %f515;
	sub.f32 	%f523, %f521, %f522;
	sub.f32 	%f524, %f515, %f523;
	sub.f32 	%f525, %f507, %f522;
	add.f32 	%f526, %f525, %f524;
	add.f32 	%f527, %f520, %f526;
	add.f32 	%f994, %f521, %f527;
	sub.f32 	%f528, %f994, %f521;
	sub.f32 	%f529, %f994, %f528;
	sub.f32 	%f530, %f521, %f529;
	sub.f32 	%f531, %f527, %f528;
	add.f32 	%f993, %f531, %f530;
	add.s32 	%r179, %r179, 4;
	setp.ne.s32 	%p37, %r179, %r24;
	mov.u32 	%r181, %r24;
	@%p37 bra 	$L__BB1_82;
$L__BB1_83:
	and.b32  	%r124, %r81, 3;
	setp.eq.s32 	%p38, %r124, 0;
	@%p38 bra 	$L__BB1_88;
	setp.eq.s32 	%p39, %r124, 1;
	@%p39 bra 	$L__BB1_86;
	add.s32 	%r125, %r181, %r61;
	mad.lo.s32 	%r126, %r125, %r79, %r159;
	mul.wide.s32 	%rd52, %r126, 4;
	add.s64 	%rd53, %rd1, %rd52;
	ld.global.nc.f32 	%f533, [%rd53];
	add.f32 	%f534, %f992, %f533;
	sub.f32 	%f535, %f534, %f992;
	sub.f32 	%f536, %f534, %f535;
	sub.f32 	%f537, %f992, %f536;
	sub.f32 	%f538, %f533, %f535;
	add.f32 	%f539, %f538, %f537;
	add.f32 	%f540, %f991, %f539;
	add.f32 	%f541, %f534, %f540;
	sub.f32 	%f542, %f541, %f534;
	sub.f32 	%f543, %f541, %f542;
	sub.f32 	%f544, %f534, %f543;
	sub.f32 	%f545, %f540, %f542;
	add.f32 	%f546, %f545, %f544;
	cvt.rn.f32.s32 	%f547, %r125;
	mul.f32 	%f548, %f533, %f547;
	neg.f32 	%f549, %f548;
	fma.rn.f32 	%f550, %f547, %f533, %f549;
	add.f32 	%f551, %f994, %f548;
	sub.f32 	%f552, %f551, %f994;
	sub.f32 	%f553, %f551, %f552;
	sub.f32 	%f554, %f994, %f553;
	sub.f32 	%f555, %f548, %f552;
	add.f32 	%f556, %f555, %f554;
	add.f32 	%f557, %f993, %f556;
	add.f32 	%f558, %f551, %f557;
	sub.f32 	%f559, %f558, %f551;
	sub.f32 	%f560, %f558, %f559;
	sub.f32 	%f561, %f551, %f560;
	sub.f32 	%f562, %f557, %f559;
	add.f32 	%f563, %f562, %f561;
	add.f32 	%f564, %f550, %f558;
	sub.f32 	%f565, %f564, %f558;
	sub.f32 	%f566, %f564, %f565;
	sub.f32 	%f567, %f558, %f566;
	sub.f32 	%f568, %f550, %f565;
	add.f32 	%f569, %f568, %f567;
	add.f32 	%f570, %f563, %f569;
	add.f32 	%f571, %f564, %f570;
	sub.f32 	%f572, %f571, %f564;
	sub.f32 	%f573, %f571, %f572;
	sub.f32 	%f574, %f564, %f573;
	sub.f32 	%f575, %f570, %f572;
	add.f32 	%f576, %f575, %f574;
	add.s32 	%r127, %r125, 1;
	mul.wide.s32 	%rd54, %r79, 4;
	add.s64 	%rd55, %rd53, %rd54;
	ld.global.nc.f32 	%f577, [%rd55];
	add.f32 	%f578, %f541, %f577;
	sub.f32 	%f579, %f578, %f541;
	sub.f32 	%f580, %f578, %f579;
	sub.f32 	%f581, %f541, %f580;
	sub.f32 	%f582, %f577, %f579;
	add.f32 	%f583, %f582, %f581;
	add.f32 	%f584, %f546, %f583;
	add.f32 	%f992, %f578, %f584;
	sub.f32 	%f585, %f992, %f578;
	sub.f32 	%f586, %f992, %f585;
	sub.f32 	%f587, %f578, %f586;
	sub.f32 	%f588, %f584, %f585;
	add.f32 	%f991, %f588, %f587;
	cvt.rn.f32.s32 	%f589, %r127;
	mul.f32 	%f590, %f577, %f589;
	neg.f32 	%f591, %f590;
	fma.rn.f32 	%f592, %f589, %f577, %f591;
	add.f32 	%f593, %f571, %f590;
	sub.f32 	%f594, %f593, %f571;
	sub.f32 	%f595, %f593, %f594;
	sub.f32 	%f596, %f571, %f595;
	sub.f32 	%f597, %f590, %f594;
	add.f32 	%f598, %f597, %f596;
	add.f32 	%f599, %f576, %f598;
	add.f32 	%f600, %f593, %f599;
	sub.f32 	%f601, %f600, %f593;
	sub.f32 	%f602, %f600, %f601;
	sub.f32 	%f603, %f593, %f602;
	sub.f32 	%f604, %f599, %f601;
	add.f32 	%f605, %f604, %f603;
	add.f32 	%f606, %f592, %f600;
	sub.f32 	%f607, %f606, %f600;
	sub.f32 	%f608, %f606, %f607;
	sub.f32 	%f609, %f600, %f608;
	sub.f32 	%f610, %f592, %f607;
	add.f32 	%f611, %f610, %f609;
	add.f32 	%f612, %f605, %f611;
	add.f32 	%f994, %f606, %f612;
	sub.f32 	%f613, %f994, %f606;
	sub.f32 	%f614, %f994, %f613;
	sub.f32 	%f615, %f606, %f614;
	sub.f32 	%f616, %f612, %f613;
	add.f32 	%f993, %f616, %f615;
	add.s32 	%r181, %r181, 2;
$L__BB1_86:
	setp.eq.s32 	%p40, %r23, 0;
	@%p40 bra 	$L__BB1_88;
	add.s32 	%r128, %r181, %r61;
	mad.lo.s32 	%r129, %r128, %r79, %r159;
	mul.wide.s32 	%rd56, %r129, 4;
	add.s64 	%rd57, %rd1, %rd56;
	ld.global.nc.f32 	%f617, [%rd57];
	add.f32 	%f618, %f992, %f617;
	sub.f32 	%f619, %f618, %f992;
	sub.f32 	%f620, %f618, %f619;
	sub.f32 	%f621, %f992, %f620;
	sub.f32 	%f622, %f617, %f619;
	add.f32 	%f623, %f622, %f621;
	add.f32 	%f624, %f991, %f623;
	add.f32 	%f992, %f618, %f624;
	sub.f32 	%f625, %f992, %f618;
	sub.f32 	%f626, %f992, %f625;
	sub.f32 	%f627, %f618, %f626;
	sub.f32 	%f628, %f624, %f625;
	add.f32 	%f991, %f628, %f627;
	cvt.rn.f32.s32 	%f629, %r128;
	mul.f32 	%f630, %f617, %f629;
	neg.f32 	%f631, %f630;
	fma.rn.f32 	%f632, %f629, %f617, %f631;
	add.f32 	%f633, %f994, %f630;
	sub.f32 	%f634, %f633, %f994;
	sub.f32 	%f635, %f633, %f634;
	sub.f32 	%f636, %f994, %f635;
	sub.f32 	%f637, %f630, %f634;
	add.f32 	%f638, %f637, %f636;
	add.f32 	%f639, %f993, %f638;
	add.f32 	%f640, %f633, %f639;
	sub.f32 	%f641, %f640, %f633;
	sub.f32 	%f642, %f640, %f641;
	sub.f32 	%f643, %f633, %f642;
	sub.f32 	%f644, %f639, %f641;
	add.f32 	%f645, %f644, %f643;
	add.f32 	%f646, %f632, %f640;
	sub.f32 	%f647, %f646, %f640;
	sub.f32 	%f648, %f646, %f647;
	sub.f32 	%f649, %f640, %f648;
	sub.f32 	%f650, %f632, %f647;
	add.f32 	%f651, %f650, %f649;
	add.f32 	%f652, %f645, %f651;
	add.f32 	%f994, %f646, %f652;
	sub.f32 	%f653, %f994, %f646;
	sub.f32 	%f654, %f994, %f653;
	sub.f32 	%f655, %f646, %f654;
	sub.f32 	%f656, %f652, %f653;
	add.f32 	%f993, %f656, %f655;
$L__BB1_88:
	cvt.rn.f32.u32 	%f657, %r58;
	mul.f32 	%f658, %f992, %f657;
	neg.f32 	%f659, %f658;
	fma.rn.f32 	%f660, %f992, %f657, %f659;
	fma.rn.f32 	%f661, %f991, %f657, %f660;
	add.f32 	%f662, %f658, %f661;
	sub.f32 	%f663, %f662, %f658;
	sub.f32 	%f664, %f662, %f663;
	sub.f32 	%f665, %f658, %f664;
	sub.f32 	%f666, %f661, %f663;
	add.f32 	%f667, %f666, %f665;
	neg.f32 	%f668, %f994;
	sub.f32 	%f669, %f662, %f994;
	sub.f32 	%f670, %f669, %f662;
	sub.f32 	%f671, %f669, %f670;
	sub.f32 	%f672, %f662, %f671;
	sub.f32 	%f673, %f668, %f670;
	add.f32 	%f674, %f673, %f672;
	sub.f32 	%f675, %f667, %f993;
	add.f32 	%f676, %f674, %f675;
	add.f32 	%f677, %f669, %f676;
	sub.f32 	%f678, %f677, %f669;
	sub.f32 	%f679, %f677, %f678;
	sub.f32 	%f680, %f669, %f679;
	sub.f32 	%f681, %f676, %f678;
	add.f32 	%f682, %f681, %f680;
	mul.f32 	%f683, %f677, %f1;
	neg.f32 	%f684, %f683;
	fma.rn.f32 	%f685, %f677, %f1, %f684;
	fma.rn.f32 	%f686, %f682, %f1, %f685;
	add.f32 	%f687, %f683, %f686;
	sub.f32 	%f688, %f687, %f683;
	sub.f32 	%f689, %f687, %f688;
	sub.f32 	%f690, %f683, %f689;
	sub.f32 	%f691, %f686, %f688;
	add.f32 	%f692, %f691, %f690;
	mul.f32 	%f693, %f104, %f992;
	neg.f32 	%f694, %f693;
	fma.rn.f32 	%f695, %f992, %f104, %f694;
	fma.rn.f32 	%f696, %f104, %f991, %f695;
	add.f32 	%f697, %f693, %f696;
	sub.f32 	%f698, %f697, %f693;
	sub.f32 	%f699, %f697, %f698;
	sub.f32 	%f700, %f693, %f699;
	sub.f32 	%f701, %f696, %f698;
	add.f32 	%f702, %f701, %f700;
	neg.f32 	%f703, %f697;
	sub.f32 	%f704, %f687, %f697;
	sub.f32 	%f705, %f704, %f687;
	sub.f32 	%f706, %f704, %f705;
	sub.f32 	%f707, %f687, %f706;
	sub.f32 	%f708, %f703, %f705;
	add.f32 	%f709, %f708, %f707;
	sub.f32 	%f710, %f692, %f702;
	add.f32 	%f711, %f709, %f710;
	add.f32 	%f712, %f704, %f711;
	sub.f32 	%f713, %f712, %f704;
	sub.f32 	%f714, %f712, %f713;
	sub.f32 	%f715, %f704, %f714;
	sub.f32 	%f716, %f711, %f713;
	add.f32 	%f717, %f716, %f715;
	add.f32 	%f718, %f712, %f717;
	mul.f32 	%f719, %f105, %f718;
	abs.f32 	%f720, %f719;
	setp.gt.f32 	%p41, %f720, 0f3F800000;
	rcp.approx.ftz.f32 	%f721, %f720;
	selp.f32 	%f722, %f721, %f720, %p41;
	mul.f32 	%f723, %f722, %f722;
	fma.rn.f32 	%f724, %f723, 0f3B2090AA, 0fBC6BE14F;
	fma.rn.f32 	%f725, %f724, %f723, 0f3D23397E;
	fma.rn.f32 	%f726, %f725, %f723, 0fBD948A7A;
	fma.rn.f32 	%f727, %f726, %f723, 0f3DD76B21;
	fma.rn.f32 	%f728, %f727, %f723, 0fBE111E88;
	fma.rn.f32 	%f729, %f728, %f723, 0f3E4CAF60;
	fma.rn.f32 	%f730, %f729, %f723, 0fBEAAAA27;
	mul.f32 	%f731, %f723, %f730;
	fma.rn.f32 	%f732, %f731, %f722, %f722;
	neg.f32 	%f733, %f732;
	fma.rn.f32 	%f734, 0f3F6EE581, 0f3FD774EB, %f733;
	selp.f32 	%f735, %f734, %f732, %p41;
	setp.num.f32 	%p42, %f720, %f720;
	copysign.f32 	%f736, %f719, %f735;
	selp.f32 	%f737, %f736, %f735, %p42;
	mul.f32 	%f999, %f737, 0f42652EE1;
	neg.f32 	%f738, %f52;
	sub.f32 	%f739, %f992, %f52;
	sub.f32 	%f740, %f739, %f992;
	sub.f32 	%f741, %f739, %f740;
	sub.f32 	%f742, %f992, %f741;
	sub.f32 	%f743, %f738, %f740;
	add.f32 	%f744, %f743, %f742;
	add.f32 	%f745, %f991, %f744;
	add.f32 	%f956, %f739, %f745;
	sub.f32 	%f746, %f956, %f739;
	sub.f32 	%f747, %f956, %f746;
	sub.f32 	%f748, %f739, %f747;
	sub.f32 	%f749, %f745, %f746;
	add.f32 	%f955, %f749, %f748;
	cvt.rn.f32.s32 	%f750, %r61;
	mul.f32 	%f751, %f52, %f750;
	neg.f32 	%f752, %f751;
	fma.rn.f32 	%f753, %f750, %f52, %f752;
	sub.f32 	%f754, %f994, %f751;
	sub.f32 	%f755, %f754, %f994;
	sub.f32 	%f756, %f754, %f755;
	sub.f32 	%f757, %f994, %f756;
	sub.f32 	%f758, %f752, %f755;
	add.f32 	%f759, %f758, %f757;
	add.f32 	%f760, %f993, %f759;
	add.f32 	%f761, %f754, %f760;
	sub.f32 	%f762, %f761, %f754;
	sub.f32 	%f763, %f761, %f762;
	sub.f32 	%f764, %f754, %f763;
	sub.f32 	%f765, %f760, %f762;
	add.f32 	%f766, %f765, %f764;
	neg.f32 	%f767, %f753;
	sub.f32 	%f768, %f761, %f753;
	sub.f32 	%f769, %f768, %f761;
	sub.f32 	%f770, %f768, %f769;
	sub.f32 	%f771, %f761, %f770;
	sub.f32 	%f772, %f767, %f769;
	add.f32 	%f773, %f772, %f771;
	add.f32 	%f774, %f766, %f773;
	add.f32 	%f958, %f768, %f774;
	sub.f32 	%f775, %f958, %f768;
	sub.f32 	%f776, %f958, %f775;
	sub.f32 	%f777, %f768, %f776;
	sub.f32 	%f778, %f774, %f775;
	add.f32 	%f957, %f778, %f777;
$L__BB1_89:
	setp.lt.s32 	%p45, %r177, %r80;
	mad.lo.s32 	%r130, %r58, %r79, %r159;
	mul.wide.s32 	%rd58, %r130, 4;
	add.s64 	%rd59, %rd2, %rd58;
	st.global.f32 	[%rd59], %f999;
	@%p45 bra 	$L__BB1_75;
$L__BB1_90:
	add.s32 	%r159, %r159, %r1;
	setp.lt.s32 	%p62, %r159, %r79;
	@%p62 bra 	$L__BB1_17;
$L__BB1_91:
	ret;
$L__BB1_92:
	add.f32 	%f779, %f956, %f45;
	sub.f32 	%f780, %f779, %f956;
	sub.f32 	%f781, %f779, %f780;
	sub.f32 	%f782, %f956, %f781;
	sub.f32 	%f783, %f45, %f780;
	add.f32 	%f784, %f783, %f782;
	add.f32 	%f785, %f955, %f784;
	add.f32 	%f786, %f779, %f785;
	sub.f32 	%f787, %f786, %f779;
	sub.f32 	%f788, %f786, %f787;
	sub.f32 	%f789, %f779, %f788;
	sub.f32 	%f790, %f785, %f787;
	add.f32 	%f791, %f790, %f789;
	cvt.rn.f32.u32 	%f792, %r58;
	mul.f32 	%f793, %f45, %f792;
	neg.f32 	%f794, %f793;
	fma.rn.f32 	%f795, %f792, %f45, %f794;
	add.f32 	%f796, %f958, %f793;
	sub.f32 	%f797, %f796, %f958;
	sub.f32 	%f798, %f796, %f797;
	sub.f32 	%f799, %f958, %f798;
	sub.f32 	%f800, %f793, %f797;
	add.f32 	%f801, %f800, %f799;
	add.f32 	%f802, %f957, %f801;
	add.f32 	%f803, %f796, %f802;
	sub.f32 	%f804, %f803, %f796;
	sub.f32 	%f805, %f803, %f804;
	sub.f32 	%f806, %f796, %f805;
	sub.f32 	%f807, %f802, %f804;
	add.f32 	%f808, %f807, %f806;
	add.f32 	%f809, %f795, %f803;
	sub.f32 	%f810, %f809, %f803;
	sub.f32 	%f811, %f809, %f810;
	sub.f32 	%f812, %f803, %f811;
	sub.f32 	%f813, %f795, %f810;
	add.f32 	%f814, %f813, %f812;
	add.f32 	%f815, %f808, %f814;
	add.f32 	%f816, %f809, %f815;
	sub.f32 	%f817, %f816, %f809;
	sub.f32 	%f818, %f816, %f817;
	sub.f32 	%f819, %f809, %f818;
	sub.f32 	%f820, %f815, %f817;
	add.f32 	%f821, %f820, %f819;
	mul.f32 	%f822, %f786, %f792;
	neg.f32 	%f823, %f822;
	fma.rn.f32 	%f824, %f786, %f792, %f823;
	fma.rn.f32 	%f825, %f791, %f792, %f824;
	add.f32 	%f826, %f822, %f825;
	sub.f32 	%f827, %f826, %f822;
	sub.f32 	%f828, %f826, %f827;
	sub.f32 	%f829, %f822, %f828;
	sub.f32 	%f830, %f825, %f827;
	add.f32 	%f831, %f830, %f829;
	neg.f32 	%f832, %f816;
	sub.f32 	%f833, %f826, %f816;
	sub.f32 	%f834, %f833, %f826;
	sub.f32 	%f835, %f833, %f834;
	sub.f32 	%f836, %f826, %f835;
	sub.f32 	%f837, %f832, %f834;
	add.f32 	%f838, %f837, %f836;
	sub.f32 	%f839, %f831, %f821;
	add.f32 	%f840, %f838, %f839;
	add.f32 	%f841, %f833, %f840;
	sub.f32 	%f842, %f841, %f833;
	sub.f32 	%f843, %f841, %f842;
	sub.f32 	%f844, %f833, %f843;
	sub.f32 	%f845, %f840, %f842;
	add.f32 	%f846, %f845, %f844;
	mul.f32 	%f847, %f841, %f1;
	neg.f32 	%f848, %f847;
	fma.rn.f32 	%f849, %f841, %f1, %f848;
	fma.rn.f32 	%f850, %f846, %f1, %f849;
	add.f32 	%f851, %f847, %f850;
	sub.f32 	%f852, %f851, %f847;
	sub.f32 	%f853, %f851, %f852;
	sub.f32 	%f854, %f847, %f853;
	sub.f32 	%f855, %f850, %f852;
	add.f32 	%f856, %f855, %f854;
	mul.f32 	%f857, %f104, %f786;
	neg.f32 	%f858, %f857;
	fma.rn.f32 	%f859, %f786, %f104, %f858;
	fma.rn.f32 	%f860, %f104, %f791, %f859;
	add.f32 	%f861, %f857, %f860;
	sub.f32 	%f862, %f861, %f857;
	sub.f32 	%f863, %f861, %f862;
	sub.f32 	%f864, %f857, %f863;
	sub.f32 	%f865, %f860, %f862;
	add.f32 	%f866, %f865, %f864;
	neg.f32 	%f867, %f861;
	sub.f32 	%f868, %f851, %f861;
	sub.f32 	%f869, %f868, %f851;
	sub.f32 	%f870, %f868, %f869;
	sub.f32 	%f871, %f851, %f870;
	sub.f32 	%f872, %f867, %f869;
	add.f32 	%f873, %f872, %f871;
	sub.f32 	%f874, %f856, %f866;
	add.f32 	%f875, %f873, %f874;
	add.f32 	%f876, %f868, %f875;
	sub.f32 	%f877, %f876, %f868;
	sub.f32 	%f878, %f876, %f877;
	sub.f32 	%f879, %f868, %f878;
	sub.f32 	%f880, %f875, %f877;
	add.f32 	%f881, %f880, %f879;
	add.f32 	%f882, %f876, %f881;
	mul.f32 	%f883, %f105, %f882;
	abs.f32 	%f884, %f883;
	setp.gt.f32 	%p43, %f884, 0f3F800000;
	rcp.approx.ftz.f32 	%f885, %f884;
	selp.f32 	%f886, %f885, %f884, %p43;
	mul.f32 	%f887, %f886, %f886;
	fma.rn.f32 	%f888, %f887, 0f3B2090AA, 0fBC6BE14F;
	fma.rn.f32 	%f889, %f888, %f887, 0f3D23397E;
	fma.rn.f32 	%f890, %f889, %f887, 0fBD948A7A;
	fma.rn.f32 	%f891, %f890, %f887, 0f3DD76B21;
	fma.rn.f32 	%f892, %f891, %f887, 0fBE111E88;
	fma.rn.f32 	%f893, %f892, %f887, 0f3E4CAF60;
	fma.rn.f32 	%f894, %f893, %f887, 0fBEAAAA27;
	mul.f32 	%f895, %f887, %f894;
	fma.rn.f32 	%f896, %f895, %f886, %f886;
	neg.f32 	%f897, %f896;
	fma.rn.f32 	%f898, 0f3F6EE581, 0f3FD774EB, %f897;
	selp.f32 	%f899, %f898, %f896, %p43;
	setp.num.f32 	%p44, %f884, %f884;
	copysign.f32 	%f900, %f883, %f899;
	selp.f32 	%f901, %f900, %f899, %p44;
	mul.f32 	%f999, %f901, 0f42652EE1;
	neg.f32 	%f902, %f52;
	sub.f32 	%f903, %f786, %f52;
	sub.f32 	%f904, %f903, %f786;
	sub.f32 	%f905, %f903, %f904;
	sub.f32 	%f906, %f786, %f905;
	sub.f32 	%f907, %f902, %f904;
	add.f32 	%f908, %f907, %f906;
	add.f32 	%f909, %f791, %f908;
	add.f32 	%f956, %f903, %f909;
	sub.f32 	%f910, %f956, %f903;
	sub.f32 	%f911, %f956, %f910;
	sub.f32 	%f912, %f903, %f911;
	sub.f32 	%f913, %f909, %f910;
	add.f32 	%f955, %f913, %f912;
	cvt.rn.f32.s32 	%f914, %r61;
	mul.f32 	%f915, %f52, %f914;
	neg.f32 	%f916, %f915;
	fma.rn.f32 	%f917, %f914, %f52, %f916;
	sub.f32 	%f918, %f816, %f915;
	sub.f32 	%f919, %f918, %f816;
	sub.f32 	%f920, %f918, %f919;
	sub.f32 	%f921, %f816, %f920;
	sub.f32 	%f922, %f916, %f919;
	add.f32 	%f923, %f922, %f921;
	add.f32 	%f924, %f821, %f923;
	add.f32 	%f925, %f918, %f924;
	sub.f32 	%f926, %f925, %f918;
	sub.f32 	%f927, %f925, %f926;
	sub.f32 	%f928, %f918, %f927;
	sub.f32 	%f929, %f924, %f926;
	add.f32 	%f930, %f929, %f928;
	neg.f32 	%f931, %f917;
	sub.f32 	%f932, %f925, %f917;
	sub.f32 	%f933, %f932, %f925;
	sub.f32 	%f934, %f932, %f933;
	sub.f32 	%f935, %f925, %f934;
	sub.f32 	%f936, %f931, %f933;
	add.f32 	%f937, %f936, %f935;
	add.f32 	%f938, %f930, %f937;
	add.f32 	%f958, %f932, %f938;
	sub.f32 	%f939, %f958, %f932;
	sub.f32 	%f940, %f958, %f939;
	sub.f32 	%f941, %f932, %f940;
	sub.f32 	%f942, %f938, %f939;
	add.f32 	%f957, %f942, %f941;
	bra.uni 	$L__BB1_89;

}


// ===== COMPILED SASS (sm_100) =====

	.target	sm_100

	.elftype	@"ET_EXEC"


//--------------------- .note.nv.tkinfo           --------------------------
	.section	.note.nv.tkinfo,"",@"SHT_NOTE"
	.sectionflags	@"SHF_NOTE_NV_TKINFO"
	.tkinfo
        /*0018*/ 	.word	0x00000002
        /*0030*/ 	.string	""
        /*0030*/ 	.string	"ptxas"
        /*0030*/ 	.string	"Cuda compilation tools, release 13.0, V13.0.88"
        /*0030*/ 	.string	"Build cuda_13.0.r13.0/compiler.36424714_0"
        /*0030*/ 	.string	"-arch sm_100 -m 64 "



//--------------------- .note.nv.cuinfo           --------------------------
	.section	.note.nv.cuinfo,"",@"SHT_NOTE"
	.sectionflags	@"SHF_NOTE_NV_CUINFO"
        /*0018*/ 	.short	0x0002
        /*001a*/ 	.short	0x0064
        /*001c*/ 	.short	0x0082
	.zero		2


//--------------------- .nv.info                  --------------------------
	.section	.nv.info,"",@"SHT_CUDA_INFO"
	.align	4


	//----- nvinfo : EIATTR_REGCOUNT
	.align		4
        /*0000*/ 	.byte	0x04, 0x2f
        /*0002*/ 	.short	(.L_1 - .L_0)
	.align		4
.L_0:
        /*0004*/ 	.word	index@(linearreg_angle_batch_f32)
        /*0008*/ 	.word	0x0000001f


	//----- nvinfo : EIATTR_FRAME_SIZE
	.align		4
.L_1:
        /*000c*/ 	.byte	0x04, 0x11
        /*000e*/ 	.short	(.L_3 - .L_2)
	.align		4
.L_2:
        /*0010*/ 	.word	index@(linearreg_angle_batch_f32)
        /*0014*/ 	.word	0x00000000


	//----- nvinfo : EIATTR_REGCOUNT
	.align		4
.L_3:
        /*0018*/ 	.byte	0x04, 0x2f
        /*001a*/ 	.short	(.L_5 - .L_4)
	.align		4
.L_4:
        /*001c*/ 	.word	index@(linearreg_angle_many_series_one_param_f32)
        /*0020*/ 	.word	0x00000020


	//----- nvinfo : EIATTR_FRAME_SIZE
	.align		4
.L_5:
        /*0024*/ 	.byte	0x04, 0x11
        /*0026*/ 	.short	(.L_7 - .L_6)
	.align		4
.L_6:
        /*0028*/ 	.word	index@(linearreg_angle_many_series_one_param_f32)
        /*002c*/ 	.word	0x00000000


	//----- nvinfo : EIATTR_MIN_STACK_SIZE
	.align		4
.L_7:
        /*0030*/ 	.byte	0x04, 0x12
        /*0032*/ 	.short	(.L_9 - .L_8)
	.align		4
.L_8:
        /*0034*/ 	.word	index@(linearreg_angle_many_series_one_param_f32)
        /*0038*/ 	.word	0x00000000


	//----- nvinfo : EIATTR_MIN_STACK_SIZE
	.align		4
.L_9:
        /*003c*/ 	.byte	0x04, 0x12
        /*003e*/ 	.short	(.L_11 - .L_10)
	.align		4
.L_10:
        /*0040*/ 	.word	index@(linearreg_angle_batch_f32)
        /*0044*/ 	.word	0x00000000
.L_11:


//--------------------- .nv.compat                --------------------------
	.section	.nv.compat,"",@"SHT_CUDA_COMPAT_INFO"
	.align	4
        /*0000*/ 	.byte	0x02, 0x09, 0x00, 0x00, 0x02, 0x02, 0x01, 0x00, 0x02, 0x05, 0x05, 0x00, 0x03, 0x07, 0x01, 0x01
        /*0010*/ 	.byte	0x02, 0x03, 0x00, 0x00, 0x02, 0x06, 0x01, 0x00, 0x04, 0x0b, 0x08, 0x00, 0x01, 0x00, 0x00, 0x00
        /*0020*/ 	.byte	0x00, 0x00, 0x00, 0x00


//--------------------- .nv.info.linearreg_angle_many_series_one_param_f32 --------------------------
	.section	.nv.info.linearreg_angle_many_series_one_param_f32,"",@"SHT_CUDA_INFO"
	.sectionflags	@""
	.align	4


	//----- nvinfo : EIATTR_CUDA_API_VERSION
	.align		4
        /*0000*/ 	.byte	0x04, 0x37
        /*0002*/ 	.short	(.L_13 - .L_12)
.L_12:
        /*0004*/ 	.word	0x00000082


	//----- nvinfo : EIATTR_KPARAM_INFO
	.align		4
.L_13:
        /*0008*/ 	.byte	0x04, 0x17
        /*000a*/ 	.short	(.L_15 - .L_14)
.L_14:
        /*000c*/ 	.word	0x00000000
        /*0010*/ 	.short	0x0007
        /*0012*/ 	.short	0x0028
        /*0014*/ 	.byte	0x00, 0xf5, 0x21, 0x00


	//----- nvinfo : EIATTR_KPARAM_INFO
	.align		4
.L_15:
        /*0018*/ 	.byte	0x04, 0x17
        /*001a*/ 	.short	(.L_17 - .L_16)
.L_16:
        /*001c*/ 	.word	0x00000000
        /*0020*/ 	.short	0x0006
        /*0022*/ 	.short	0x0020
        /*0024*/ 	.byte	0x00, 0xf0, 0x11, 0x00


	//----- nvinfo : EIATTR_KPARAM_INFO
	.align		4
.L_17:
        /*0028*/ 	.byte	0x04, 0x17
        /*002a*/ 	.short	(.L_19 - .L_18)
.L_18:
        /*002c*/ 	.word	0x00000000
        /*0030*/ 	.short	0x0005
        /*0032*/ 	.short	0x001c
        /*0034*/ 	.byte	0x00, 0xf0, 0x11, 0x00


	//----- nvinfo : EIATTR_KPARAM_INFO
	.align		4
.L_19:
        /*0038*/ 	.byte	0x04, 0x17
        /*003a*/ 	.short	(.L_21 - .L_20)
.L_20:
        /*003c*/ 	.word	0x00000000
        /*0040*/ 	.short	0x0004
        /*0042*/ 	.short	0x0018
        /*0044*/ 	.byte	0x00, 0xf0, 0x11, 0x00


	//----- nvinfo : EIATTR_KPARAM_INFO
	.align		4
.L_21:
        /*0048*/ 	.byte	0x04, 0x17
        /*004a*/ 	.short	(.L_23 - .L_22)
.L_22:
        /*004c*/ 	.word	0x00000000
        /*0050*/ 	.short	0x0003
        /*0052*/ 	.short	0x0014
        /*0054*/ 	.byte	0x00, 0xf0, 0x11, 0x00


	//----- nvinfo : EIATTR_KPARAM_INFO
	.align		4
.L_23:
        /*0058*/ 	.byte	0x04, 0x17
        /*005a*/ 	.short	(.L_25 - .L_24)
.L_24:
        /*005c*/ 	.word	0x00000000
        /*0060*/ 	.short	0x0002
        /*0062*/ 	.short	0x0010
        /*0064*/ 	.byte	0x00, 0xf0, 0x11, 0x00


	//----- nvinfo : EIATTR_KPARAM_INFO
	.align		4
.L_25:
        /*0068*/ 	.byte	0x04, 0x17
        /*006a*/ 	.short	(.L_27 - .L_26)
.L_26:
        /*006c*/ 	.word	0x00000000
        /*0070*/ 	.short	0x0001
        /*0072*/ 	.short	0x0008
        /*0074*/ 	.byte	0x00, 0xf5, 0x21, 0x00


	//----- nvinfo : EIATTR_KPARAM_INFO
	.align		4
.L_27:
        /*0078*/ 	.byte	0x04, 0x17
        /*007a*/ 	.short	(.L_29 - .L_28)
.L_28:
        /*007c*/ 	.word	0x00000000
        /*0080*/ 	.short	0x0000
        /*0082*/ 	.short	0x0000
        /*0084*/ 	.byte	0x00, 0xf5, 0x21, 0x00


	//----- nvinfo : EIATTR_SPARSE_MMA_MASK
	.align		4
.L_29:
        /*0088*/ 	.byte	0x03, 0x50
        /*008a*/ 	.short	0x0000


	//----- nvinfo : EIATTR_MAXREG_COUNT
	.align		4
        /*008c*/ 	.byte	0x03, 0x1b
        /*008e*/ 	.short	0x00ff


	//----- nvinfo : EIATTR_MERCURY_ISA_VERSION
	.align		4
        /*0090*/ 	.byte	0x03, 0x5f
        /*0092*/ 	.short	0x0101


	//----- nvinfo : EIATTR_VRC_CTA_INIT_COUNT
	.align		4
        /*0094*/ 	.byte	0x02, 0x4a
	.zero		1
	.zero		1


	//----- nvinfo : EIATTR_EXIT_INSTR_OFFSETS
	.align		4
        /*0098*/ 	.byte	0x04, 0x1c
        /*009a*/ 	.short	(.L_31 - .L_30)


	//   ....[0]....
.L_30:
        /*009c*/ 	.word	0x00000090


	//   ....[1]....
        /*00a0*/ 	.word	0x00000110


	//   ....[2]....
        /*00a4*/ 	.word	0x000005e0


	//   ....[3]....
        /*00a8*/ 	.word	0x000052a0


	//----- nvinfo : EIATTR_CRS_STACK_SIZE
	.align		4
.L_31:
        /*00ac*/ 	.byte	0x04, 0x1e
        /*00ae*/ 	.short	(.L_33 - .L_32)
.L_32:
        /*00b0*/ 	.word	0x00000000


	//----- nvinfo : EIATTR_CBANK_PARAM_SIZE
	.align		4
.L_33:
        /*00b4*/ 	.byte	0x03, 0x19
        /*00b6*/ 	.short	0x0030


	//----- nvinfo : EIATTR_PARAM_CBANK
	.align		4
        /*00b8*/ 	.byte	0x04, 0x0a
        /*00ba*/ 	.short	(.L_35 - .L_34)
	.align		4
.L_34:
        /*00bc*/ 	.word	index@(.nv.constant0.linearreg_angle_many_series_one_param_f32)
        /*00c0*/ 	.short	0x0380
        /*00c2*/ 	.short	0x0030


	//----- nvinfo : EIATTR_SW_WAR
	.align		4
.L_35:
        /*00c4*/ 	.byte	0x04, 0x36
        /*00c6*/ 	.short	(.L_37 - .L_36)
.L_36:
        /*00c8*/ 	.word	0x00000008
.L_37:


//--------------------- .nv.info.linearreg_angle_batch_f32 --------------------------
	.section	.nv.info.linearreg_angle_batch_f32,"",@"SHT_CUDA_INFO"
	.sectionflags	@""
	.align	4


	//----- nvinfo : EIATTR_CUDA_API_VERSION
	.align		4
        /*0000*/ 	.byte	0x04, 0x37
        /*0002*/ 	.short	(.L_39 - .L_38)
.L_38:
        /*0004*/ 	.word	0x00000082


	//----- nvinfo : EIATTR_KPARAM_INFO
	.align		4
.L_39:
        /*0008*/ 	.byte	0x04, 0x17
        /*000a*/ 	.short	(.L_41 - .L_40)
.L_40:
        /*000c*/ 	.word	0x00000000
        /*0010*/ 	.short	0x000a
        /*0012*/ 	.short	0x0048
        /*0014*/ 	.byte	0x00, 0xf5, 0x21, 0x00


	//----- nvinfo : EIATTR_KPARAM_INFO
	.align		4
.L_41:
        /*0018*/ 	.byte	0x04, 0x17
        /*001a*/ 	.short	(.L_43 - .L_42)
.L_42:
        /*001c*/ 	.word	0x00000000
        /*0020*/ 	.short	0x0009
        /*0022*/ 	.short	0x0040
        /*0024*/ 	.byte	0x00, 0xf0, 0x11, 0x00


	//----- nvinfo : EIATTR_KPARAM_INFO
	.align		4
.L_43:
        /*0028*/ 	.byte	0x04, 0x17
        /*002a*/ 	.short	(.L_45 - .L_44)
.L_44:
        /*002c*/ 	.word	0x00000000
        /*0030*/ 	.short	0x0008
        /*0032*/ 	.short	0x0038
        /*0034*/ 	.byte	0x00, 0xf5, 0x21, 0x00


	//----- nvinfo : EIATTR_KPARAM_INFO
	.align		4
.L_45:
        /*0038*/ 	.byte	0x04, 0x17
        /*003a*/ 	.short	(.L_47 - .L_46)
.L_46:
        /*003c*/ 	.word	0x00000000
        /*0040*/ 	.short	0x0007
        /*0042*/ 	.short	0x0030
        /*0044*/ 	.byte	0x00, 0xf5, 0x21, 0x00


	//----- nvinfo : EIATTR_KPARAM_INFO
	.align		4
.L_47:
        /*0048*/ 	.byte	0x04, 0x17
        /*004a*/ 	.short	(.L_49 - .L_48)
.L_48:
        /*004c*/ 	.word	0x00000000
        /*0050*/ 	.short	0x0006
        /*0052*/ 	.short	0x0028
        /*0054*/ 	.byte	0x00, 0xf5, 0x21, 0x00


	//----- nvinfo : EIATTR_KPARAM_INFO
	.align		4
.L_49:
        /*0058*/ 	.byte	0x04, 0x17
        /*005a*/ 	.short	(.L_51 - .L_50)
.L_50:
        /*005c*/ 	.word	0x00000000
        /*0060*/ 	.short	0x0005
        /*0062*/ 	.short	0x0024
        /*0064*/ 	.byte	0x00, 0xf0, 0x11, 0x00


	//----- nvinfo : EIATTR_KPARAM_INFO
	.align		4
.L_51:
        /*0068*/ 	.byte	0x04, 0x17
        /*006a*/ 	.short	(.L_53 - .L_52)
.L_52:
        /*006c*/ 	.word	0x00000000
        /*0070*/ 	.short	0x0004
        /*0072*/ 	.short	0x0020
        /*0074*/ 	.byte	0x00, 0xf0, 0x11, 0x00


	//----- nvinfo : EIATTR_KPARAM_INFO
	.align		4
.L_53:
        /*0078*/ 	.byte	0x04, 0x17
        /*007a*/ 	.short	(.L_55 - .L_54)
.L_54:
        /*007c*/ 	.word	0x00000000
        /*0080*/ 	.short	0x0003
        /*0082*/ 	.short	0x0018
        /*0084*/ 	.byte	0x00, 0xf5, 0x21, 0x00


	//----- nvinfo : EIATTR_KPARAM_INFO
	.align		4
.L_55:
        /*0088*/ 	.byte	0x04, 0x17
        /*008a*/ 	.short	(.L_57 - .L_56)
.L_56:
        /*008c*/ 	.word	0x00000000
        /*0090*/ 	.short	0x0002
        /*0092*/ 	.short	0x0010
        /*0094*/ 	.byte	0x00, 0xf5, 0x21, 0x00


	//----- nvinfo : EIATTR_KPARAM_INFO
	.align		4
.L_57:
        /*0098*/ 	.byte	0x04, 0x17
        /*009a*/ 	.short	(.L_59 - .L_58)
.L_58:
        /*009c*/ 	.word	0x00000000
        /*00a0*/ 	.short	0x0001
        /*00a2*/ 	.short	0x0008
        /*00a4*/ 	.byte	0x00, 0xf5, 0x21, 0x00


	//----- nvinfo : EIATTR_KPARAM_INFO
	.align		4
.L_59:
        /*00a8*/ 	.byte	0x04, 0x17
        /*00aa*/ 	.short	(.L_61 - .L_60)
.L_60:
        /*00ac*/ 	.word	0x00000000
        /*00b0*/ 	.short	0x0000
        /*00b2*/ 	.short	0x0000
        /*00b4*/ 	.byte	0x00, 0xf5, 0x21, 0x00


	//----- nvinfo : EIATTR_SPARSE_MMA_MASK
	.align		4
.L_61:
        /*00b8*/ 	.byte	0x03, 0x50
        /*00ba*/ 	.short	0x0000


	//----- nvinfo : EIATTR_MAXREG_COUNT
	.align		4
        /*00bc*/ 	.byte	0x03, 0x1b
        /*00be*/ 	.short	0x00ff


	//----- nvinfo : EIATTR_MERCURY_ISA_VERSION
	.align		4
        /*00c0*/ 	.byte	0x03, 0x5f
        /*00c2*/ 	.short	0x0101


	//----- nvinfo : EIATTR_VRC_CTA_INIT_COUNT
	.align		4
        /*00c4*/ 	.byte	0x02, 0x4a
	.zero		1
	.zero		1


	//----- nvinfo : EIATTR_EXIT_INSTR_OFFSETS
	.align		4
        /*00c8*/ 	.byte	0x04, 0x1c
        /*00ca*/ 	.short	(.L_63 - .L_62)


	//   ....[0]....
.L_62:
        /*00cc*/ 	.word	0x00000040


	//   ....[1]....
        /*00d0*/ 	.word	0x000000c0


	//   ....[2]....
        /*00d4*/ 	.word	0x00000120


	//   ....[3]....
        /*00d8*/ 	.word	0x00000b30


	//----- nvinfo : EIATTR_CRS_STACK_SIZE
	.align		4
.L_63:
        /*00dc*/ 	.byte	0x04, 0x1e
        /*00de*/ 	.short	(.L_65 - .L_64)
.L_64:
        /*00e0*/ 	.word	0x00000000


	//----- nvinfo : EIATTR_CBANK_PARAM_SIZE
	.align		4
.L_65:
        /*00e4*/ 	.byte	0x03, 0x19
        /*00e6*/ 	.short	0x0050


	//----- nvinfo : EIATTR_PARAM_CBANK
	.align		4
        /*00e8*/ 	.byte	0x04, 0x0a
        /*00ea*/ 	.short	(.L_67 - .L_66)
	.align		4
.L_66:
        /*00ec*/ 	.word	index@(.nv.constant0.linearreg_angle_batch_f32)
        /*00f0*/ 	.short	0x0380
        /*00f2*/ 	.short	0x0050


	//----- nvinfo : EIATTR_SW_WAR
	.align		4
.L_67:
        /*00f4*/ 	.byte	0x04, 0x36
        /*00f6*/ 	.short	(.L_69 - .L_68)
.L_68:
        /*00f8*/ 	.word	0x00000008
.L_69:


//--------------------- .nv.callgraph             --------------------------
	.section	.nv.callgraph,"",@"SHT_CUDA_CALLGRAPH"
	.align	4
	.sectionentsize	8
	.align		4
        /*0000*/ 	.word	0x00000000
	.align		4
        /*0004*/ 	.word	0xffffffff
	.align		4
        /*0008*/ 	.word	0x00000000
	.align		4
        /*000c*/ 	.word	0xfffffffe
	.align		4
        /*0010*/ 	.word	0x00000000
	.align		4
        /*0014*/ 	.word	0xfffffffd
	.align		4
        /*0018*/ 	.word	0x00000000
	.align		4
        /*001c*/ 	.word	0xfffffffc


//--------------------- .text.linearreg_angle_many_series_one_param_f32 --------------------------
	.section	.text.linearreg_angle_many_series_one_param_f32,"ax",@progbits
	.align	128
        .global         linearreg_angle_many_series_one_param_f32
        .type           linearreg_angle_many_series_one_param_f32,@function
        .size           linearreg_angle_many_series_one_param_f32,(.L_x_53 - linearreg_angle_many_series_one_param_f32)
        .other          linearreg_angle_many_series_one_param_f32,@"STO_CUDA_ENTRY STV_DEFAULT"
linearreg_angle_many_series_one_param_f32:
.text.linearreg_angle_many_series_one_param_f32:
[----:B------:R-:W-:Y:S01]  /*0000*/  LDC R1, c[0x0][0x37c] ;  /* 0x0000df00ff017b82 */ /* 0x000fe20000000800 */
[----:B------:R-:W0:Y:S01]  /*0010*/  S2R R0, SR_CTAID.X ;  /* 0x0000000000007919 */ /* 0x000e220000002500 */
[----:B------:R-:W0:Y:S01]  /*0020*/  LDCU UR5, c[0x0][0x360] ;  /* 0x00006c00ff0577ac */ /* 0x000e220008000800 */
[----:B------:R-:W0:Y:S01]  /*0030*/  S2R R3, SR_TID.X ;  /* 0x0000000000037919 */ /* 0x000e220000002100 */
[----:B------:R-:W1:Y:S01]  /*0040*/  LDCU UR6, c[0x0][0x390] ;  /* 0x00007200ff0677ac */ /* 0x000e620008000800 */
[----:B------:R-:W2:Y:S01]  /*0050*/  LDCU UR4, c[0x0][0x370] ;  /* 0x00006e00ff0477ac */ /* 0x000ea20008000800 */
[----:B0-----:R-:W-:Y:S01]  /*0060*/  IMAD R0, R0, UR5, R3 ;  /* 0x0000000500007c24 */ /* 0x001fe2000f8e0203 */
[----:B--2---:R-:W-:-:S04]  /*0070*/  UIMAD UR5, UR5, UR4, URZ ;  /* 0x00000004050572a4 */ /* 0x004fc8000f8e02ff */
[----:B-1----:R-:W-:-:S13]  /*0080*/  ISETP.GE.AND P0, PT, R0, UR6, PT ;  /* 0x0000000600007c0c */ /* 0x002fda000bf06270 */
[----:B------:R-:W-:Y:S05]  /*0090*/  @P0 EXIT ;  /* 0x000000000000094d */ /* 0x000fea0003800000 */
[----:B------:R-:W0:Y:S01]  /*00a0*/  LDC R5, c[0x0][0x398] ;  /* 0x0000e600ff057b82 */ /* 0x000e220000000800 */
[----:B------:R-:W1:Y:S07]  /*00b0*/  LDCU.64 UR6, c[0x0][0x358] ;  /* 0x00006b00ff0677ac */ /* 0x000e6e0008000a00 */
[----:B------:R-:W2:Y:S01]  /*00c0*/  LDC R4, c[0x0][0x394] ;  /* 0x0000e500ff047b82 */ /* 0x000ea20000000800 */
[C---:B0-----:R-:W-:Y:S02]  /*00d0*/  ISETP.GT.AND P1, PT, R5.reuse, 0x1, PT ;  /* 0x000000010500780c */ /* 0x041fe40003f24270 */
[----:B--2---:R-:W-:-:S13]  /*00e0*/  ISETP.GT.AND P0, PT, R5, R4, PT ;  /* 0x000000040500720c */ /* 0x004fda0003f04270 */
[----:B-1----:R-:W-:Y:S05]  /*00f0*/  @!P0 BRA P1, `(.L_x_0) ;  /* 0x00000004003c8947 */ /* 0x002fea0000800000 */
[----:B------:R-:W-:-:S13]  /*0100*/  ISETP.GE.AND P0, PT, R4, 0x1, PT ;  /* 0x000000010400780c */ /* 0x000fda0003f06270 */
[----:B------:R-:W-:Y:S05]  /*0110*/  @!P0 EXIT ;  /* 0x000000000000894d */ /* 0x000fea0003800000 */
[C---:B------:R-:W-:Y:S02]  /*0120*/  LOP3.LUT R24, R4.reuse, 0x7, RZ, 0xc0, !PT ;  /* 0x0000000704187812 */ /* 0x040fe400078ec0ff */
[----:B------:R-:W-:Y:S02]  /*0130*/  LOP3.LUT R3, R4, 0x3, RZ, 0xc0, !PT ;  /* 0x0000000304037812 */ /* 0x000fe400078ec0ff */
[----:B------:R-:W-:-:S04]  /*0140*/  IADD3 R2, PT, PT, R24, -0x1, RZ ;  /* 0xffffffff18027810 */ /* 0x000fc80007ffe0ff */
[----:B------:R-:W-:Y:S02]  /*0150*/  ISETP.GE.U32.AND P0, PT, R2, 0x3, PT ;  /* 0x000000030200780c */ /* 0x000fe40003f06070 */
[----:B------:R-:W-:-:S04]  /*0160*/  LOP3.LUT R2, R4, 0x7ffffff8, RZ, 0xc0, !PT ;  /* 0x7ffffff804027812 */ /* 0x000fc800078ec0ff */
[----:B------:R-:W-:-:S07]  /*0170*/  IADD3 R4, PT, PT, -R2, RZ, RZ ;  /* 0x000000ff02047210 */ /* 0x000fce0007ffe1ff */
.L_x_6:
[----:B0-----:R-:W0:Y:S01]  /*0180*/  LDC R25, c[0x0][0x394] ;  /* 0x0000e500ff197b82 */ /* 0x001e220000000800 */
[----:B------:R-:W-:Y:S01]  /*0190*/  HFMA2 R5, -RZ, RZ, 0, 0 ;  /* 0x00000000ff057431 */ /* 0x000fe200000001ff */
[----:B0-----:R-:W-:-:S13]  /*01a0*/  ISETP.GE.U32.AND P1, PT, R25, 0x8, PT ;  /* 0x000000081900780c */ /* 0x001fda0003f26070 */
[----:B-12---:R-:W-:Y:S05]  /*01b0*/  @!P1 BRA `(.L_x_1) ;  /* 0x0000000000689947 */ /* 0x006fea0003800000 */
[----:B------:R-:W0:Y:S01]  /*01c0*/  LDC R29, c[0x0][0x390] ;  /* 0x0000e400ff1d7b82 */ /* 0x000e220000000800 */
[----:B------:R-:W-:Y:S02]  /*01d0*/  MOV R5, R0 ;  /* 0x0000000000057202 */ /* 0x000fe40000000f00 */
[----:B------:R-:W-:-:S05]  /*01e0*/  MOV R26, R4 ;  /* 0x00000004001a7202 */ /* 0x000fca0000000f00 */
[----:B------:R-:W1:Y:S02]  /*01f0*/  LDC.64 R6, c[0x0][0x3a8] ;  /* 0x0000ea00ff067b82 */ /* 0x000e640000000a00 */
.L_x_2:
[----:B-12---:R-:W-:Y:S01]  /*0200*/  IMAD.WIDE R20, R5, 0x4, R6 ;  /* 0x0000000405147825 */ /* 0x006fe200078e0206 */
[----:B------:R-:W-:Y:S02]  /*0210*/  MOV R27, 0x7fffffff ;  /* 0x7fffffff001b7802 */ /* 0x000fe40000000f00 */
[----:B------:R-:W-:Y:S02]  /*0220*/  IADD3 R26, PT, PT, R26, 0x8, RZ ;  /* 0x000000081a1a7810 */ /* 0x000fe40007ffe0ff */
[C---:B0-----:R-:W-:Y:S01]  /*0230*/  LEA R5, R29.reuse, R5, 0x3 ;  /* 0x000000051d057211 */ /* 0x041fe200078e18ff */
[----:B------:R-:W-:Y:S01]  /*0240*/  IMAD.WIDE R14, R29, 0x4, R20 ;  /* 0x000000041d0e7825 */ /* 0x000fe200078e0214 */
[----:B------:R2:W-:Y:S01]  /*0250*/  STG.E desc[UR6][R20.64], R27 ;  /* 0x0000001b14007986 */ /* 0x0005e2000c101906 */
[----:B------:R-:W-:-:S03]  /*0260*/  ISETP.NE.AND P1, PT, R26, RZ, PT ;  /* 0x000000ff1a00720c */ /* 0x000fc60003f25270 */
[----:B------:R2:W-:Y:S01]  /*0270*/  STG.E desc[UR6][R14.64], R27 ;  /* 0x0000001b0e007986 */ /* 0x0005e2000c101906 */
[----:B------:R-:W-:-:S05]  /*0280*/  IMAD.WIDE R16, R29, 0x4, R14 ;  /* 0x000000041d107825 */ /* 0x000fca00078e020e */
        /* <DEDUP_REMOVED lines=11> */
[----:B------:R-:W-:Y:S05]  /*0340*/  @P1 BRA `(.L_x_2) ;  /* 0xfffffffc00ac1947 */ /* 0x000fea000383ffff */
[----:B------:R-:W-:-:S07]  /*0350*/  MOV R5, R2 ;  /* 0x0000000200057202 */ /* 0x000fce0000000f00 */
.L_x_1:
[----:B------:R-:W-:-:S13]  /*0360*/  ISETP.NE.AND P1, PT, R24, RZ, PT ;  /* 0x000000ff1800720c */ /* 0x000fda0003f25270 */
[----:B------:R-:W-:Y:S05]  /*0370*/  @!P1 BRA `(.L_x_3) ;  /* 0x0000000000889947 */ /* 0x000fea0003800000 */
[----:B------:R-:W-:Y:S01]  /*0380*/  ISETP.NE.AND P1, PT, R3, RZ, PT ;  /* 0x000000ff0300720c */ /* 0x000fe20003f25270 */
[----:B------:R-:W-:-:S12]  /*0390*/  @!P0 BRA `(.L_x_4) ;  /* 0x0000000000348947 */ /* 0x000fd80003800000 */
[----:B--2---:R-:W0:Y:S01]  /*03a0*/  LDC R13, c[0x0][0x390] ;  /* 0x0000e400ff0d7b82 */ /* 0x004e220000000800 */
[----:B------:R-:W-:-:S07]  /*03b0*/  MOV R15, 0x7fffffff ;  /* 0x7fffffff000f7802 */ /* 0x000fce0000000f00 */
[----:B------:R-:W1:Y:S01]  /*03c0*/  LDC.64 R6, c[0x0][0x3a8] ;  /* 0x0000ea00ff067b82 */ /* 0x000e620000000a00 */
[C---:B0-----:R-:W-:Y:S01]  /*03d0*/  IMAD R9, R5.reuse, R13, R0 ;  /* 0x0000000d05097224 */ /* 0x041fe200078e0200 */
[----:B------:R-:W-:-:S03]  /*03e0*/  IADD3 R5, PT, PT, R5, 0x4, RZ ;  /* 0x0000000405057810 */ /* 0x000fc60007ffe0ff */
[----:B-1----:R-:W-:-:S05]  /*03f0*/  IMAD.WIDE R6, R9, 0x4, R6 ;  /* 0x0000000409067825 */ /* 0x002fca00078e0206 */
[----:B------:R0:W-:Y:S01]  /*0400*/  STG.E desc[UR6][R6.64], R15 ;  /* 0x0000000f06007986 */ /* 0x0001e2000c101906 */
[----:B------:R-:W-:-:S05]  /*0410*/  IMAD.WIDE R8, R13, 0x4, R6 ;  /* 0x000000040d087825 */ /* 0x000fca00078e0206 */
[----:B------:R0:W-:Y:S01]  /*0420*/  STG.E desc[UR6][R8.64], R15 ;  /* 0x0000000f08007986 */ /* 0x0001e2000c101906 */
[----:B------:R-:W-:-:S05]  /*0430*/  IMAD.WIDE R10, R13, 0x4, R8 ;  /* 0x000000040d0a7825 */ /* 0x000fca00078e0208 */
[----:B------:R0:W-:Y:S01]  /*0440*/  STG.E desc[UR6][R10.64], R15 ;  /* 0x0000000f0a007986 */ /* 0x0001e2000c101906 */
[----:B------:R-:W-:-:S05]  /*0450*/  IMAD.WIDE R12, R13, 0x4, R10 ;  /* 0x000000040d0c7825 */ /* 0x000fca00078e020a */
[----:B------:R0:W-:Y:S02]  /*0460*/  STG.E desc[UR6][R12.64], R15 ;  /* 0x0000000f0c007986 */ /* 0x0001e4000c101906 */
.L_x_4:
[----:B------:R-:W-:Y:S05]  /*0470*/  @!P1 BRA `(.L_x_3) ;  /* 0x0000000000489947 */ /* 0x000fea0003800000 */
[----:B------:R-:W-:Y:S02]  /*0480*/  LOP3.LUT P2, RZ, R25, 0x1, RZ, 0xc0, !PT ;  /* 0x0000000119ff7812 */ /* 0x000fe4000784c0ff */
[----:B------:R-:W-:-:S11]  /*0490*/  ISETP.NE.AND P1, PT, R3, 0x1, PT ;  /* 0x000000010300780c */ /* 0x000fd60003f25270 */
[----:B0-2---:R-:W0:Y:S08]  /*04a0*/  @P2 LDC R12, c[0x0][0x390] ;  /* 0x0000e400ff0c2b82 */ /* 0x005e300000000800 */
[----:B------:R-:W1:Y:S01]  /*04b0*/  @P2 LDC.64 R6, c[0x0][0x3a8] ;  /* 0x0000ea00ff062b82 */ /* 0x000e620000000a00 */
[----:B------:R-:W-:Y:S05]  /*04c0*/  @!P1 BRA `(.L_x_5) ;  /* 0x0000000000249947 */ /* 0x000fea0003800000 */
[----:B------:R-:W2:Y:S08]  /*04d0*/  LDC R11, c[0x0][0x390] ;  /* 0x0000e400ff0b7b82 */ /* 0x000eb00000000800 */
[----:B------:R-:W3:Y:S01]  /*04e0*/  LDC.64 R8, c[0x0][0x3a8] ;  /* 0x0000ea00ff087b82 */ /* 0x000ee20000000a00 */
[C---:B--2---:R-:W-:Y:S01]  /*04f0*/  IMAD R13, R5.reuse, R11, R0 ;  /* 0x0000000b050d7224 */ /* 0x044fe200078e0200 */
[----:B------:R-:W-:-:S03]  /*0500*/  IADD3 R5, PT, PT, R5, 0x2, RZ ;  /* 0x0000000205057810 */ /* 0x000fc60007ffe0ff */
[----:B---3--:R-:W-:Y:S01]  /*0510*/  IMAD.WIDE R8, R13, 0x4, R8 ;  /* 0x000000040d087825 */ /* 0x008fe200078e0208 */
[----:B------:R-:W-:-:S03]  /*0520*/  MOV R13, 0x7fffffff ;  /* 0x7fffffff000d7802 */ /* 0x000fc60000000f00 */
[----:B------:R-:W-:Y:S02]  /*0530*/  IMAD.WIDE R10, R11, 0x4, R8 ;  /* 0x000000040b0a7825 */ /* 0x000fe400078e0208 */
[----:B------:R2:W-:Y:S04]  /*0540*/  STG.E desc[UR6][R8.64], R13 ;  /* 0x0000000d08007986 */ /* 0x0005e8000c101906 */
[----:B------:R2:W-:Y:S02]  /*0550*/  STG.E desc[UR6][R10.64], R13 ;  /* 0x0000000d0a007986 */ /* 0x0005e4000c101906 */
.L_x_5:
[----:B0-----:R-:W-:Y:S01]  /*0560*/  @P2 IMAD R5, R5, R12, R0 ;  /* 0x0000000c05052224 */ /* 0x001fe200078e0200 */
[----:B--2---:R-:W-:-:S03]  /*0570*/  @P2 MOV R9, 0x7fffffff ;  /* 0x7fffffff00092802 */ /* 0x004fc60000000f00 */
[----:B-1----:R-:W-:-:S05]  /*0580*/  @P2 IMAD.WIDE R6, R5, 0x4, R6 ;  /* 0x0000000405062825 */ /* 0x002fca00078e0206 */
[----:B------:R1:W-:Y:S02]  /*0590*/  @P2 STG.E desc[UR6][R6.64], R9 ;  /* 0x0000000906002986 */ /* 0x0003e4000c101906 */
.L_x_3:
[----:B------:R-:W3:Y:S01]  /*05a0*/  LDCU UR4, c[0x0][0x390] ;  /* 0x00007200ff0477ac */ /* 0x000ee20008000800 */
[----:B------:R-:W-:-:S04]  /*05b0*/  IADD3 R0, PT, PT, R0, UR5, RZ ;  /* 0x0000000500007c10 */ /* 0x000fc8000fffe0ff */
[----:B---3--:R-:W-:-:S13]  /*05c0*/  ISETP.GE.AND P1, PT, R0, UR4, PT ;  /* 0x0000000400007c0c */ /* 0x008fda000bf26270 */
[----:B------:R-:W-:Y:S05]  /*05d0*/  @!P1 BRA `(.L_x_6) ;  /* 0xfffffff800e89947 */ /* 0x000fea000383ffff */
[----:B------:R-:W-:Y:S05]  /*05e0*/  EXIT ;  /* 0x000000000000794d */ /* 0x000fea0003800000 */
.L_x_0:
[----:B------:R-:W-:Y:S02]  /*05f0*/  LOP3.LUT R2, R4, 0x1, RZ, 0xc0, !PT ;  /* 0x0000000104027812 */ /* 0x000fe400078ec0ff */
[C---:B------:R-:W-:Y:S02]  /*0600*/  LOP3.LUT R3, R5.reuse, 0x1, RZ, 0xc0, !PT ;  /* 0x0000000105037812 */ /* 0x040fe400078ec0ff */
[----:B------:R-:W-:Y:S02]  /*0610*/  LOP3.LUT R4, R5, 0x7ffffffc, RZ, 0xc0, !PT ;  /* 0x7ffffffc05047812 */ /* 0x000fe400078ec0ff */
[----:B------:R-:W-:-:S07]  /*0620*/  I2FP.F32.S32 R5, R5 ;  /* 0x0000000500057245 */ /* 0x000fce0000201400 */
.L_x_47:
[----:B0--34-:R-:W0:Y:S08]  /*0630*/  LDC.64 R6, c[0x0][0x388] ;  /* 0x0000e200ff067b82 */ /* 0x019e300000000a00 */
[----:B-1----:R-:W1:Y:S08]  /*0640*/  LDC R11, c[0x0][0x394] ;  /* 0x0000e500ff0b7b82 */ /* 0x002e700000000800 */
[----:B------:R-:W2:Y:S01]  /*0650*/  LDC R24, c[0x0][0x394] ;  /* 0x0000e500ff187b82 */ /* 0x000ea20000000800 */
[----:B0-----:R-:W-:-:S06]  /*0660*/  IMAD.WIDE R6, R0, 0x4, R6 ;  /* 0x0000000400067825 */ /* 0x001fcc00078e0206 */
[----:B------:R-:W3:Y:S01]  /*0670*/  LDG.E.CONSTANT R6, desc[UR6][R6.64] ;  /* 0x0000000606067981 */ /* 0x000ee2000c1e9900 */
[----:B------:R-:W-:Y:S01]  /*0680*/  BSSY.RECONVERGENT B1, `(.L_x_7) ;  /* 0x00004bd000017945 */ /* 0x000fe20003800200 */
[C---:B--2---:R-:W-:Y:S02]  /*0690*/  LOP3.LUT R8, R24.reuse, 0x3, RZ, 0xc0, !PT ;  /* 0x0000000318087812 */ /* 0x044fe400078ec0ff */
[C---:B------:R-:W-:Y:S02]  /*06a0*/  LOP3.LUT R9, R24.reuse, 0x7, RZ, 0xc0, !PT ;  /* 0x0000000718097812 */ /* 0x040fe400078ec0ff */
[----:B------:R-:W-:Y:S02]  /*06b0*/  LOP3.LUT R24, R24, 0x7ffffff8, RZ, 0xc0, !PT ;  /* 0x7ffffff818187812 */ /* 0x000fe400078ec0ff */
[----:B------:R-:W-:Y:S02]  /*06c0*/  IADD3 R25, PT, PT, R8, -0x1, RZ ;  /* 0xffffffff08197810 */ /* 0x000fe40007ffe0ff */
[----:B------:R-:W-:-:S02]  /*06d0*/  IADD3 R26, PT, PT, R9, -0x1, RZ ;  /* 0xffffffff091a7810 */ /* 0x000fc40007ffe0ff */
[C---:B---3--:R-:W-:Y:S02]  /*06e0*/  ISETP.GT.AND P1, PT, R6.reuse, -0x1, PT ;  /* 0xffffffff0600780c */ /* 0x048fe40003f24270 */
[----:B-1----:R-:W-:-:S13]  /*06f0*/  ISETP.GE.AND P0, PT, R6, R11, PT ;  /* 0x0000000b0600720c */ /* 0x002fda0003f06270 */
[----:B-----5:R-:W-:Y:S05]  /*0700*/  @!P0 BRA P1, `(.L_x_8) ;  /* 0x0000000400148947 */ /* 0x020fea0000800000 */
[----:B------:R-:W-:-:S13]  /*0710*/  ISETP.GE.AND P0, PT, R11, 0x1, PT ;  /* 0x000000010b00780c */ /* 0x000fda0003f06270 */
[----:B------:R-:W-:Y:S05]  /*0720*/  @!P0 BRA `(.L_x_9) ;  /* 0x0000004800c88947 */ /* 0x000fea0003800000 */
[----:B------:R-:W-:Y:S01]  /*0730*/  ISETP.GE.U32.AND P0, PT, R11, 0x8, PT ;  /* 0x000000080b00780c */ /* 0x000fe20003f06070 */
[----:B------:R-:W-:-:S12]  /*0740*/  HFMA2 R7, -RZ, RZ, 0, 0 ;  /* 0x00000000ff077431 */ /* 0x000fd800000001ff */
[----:B------:R-:W-:Y:S05]  /*0750*/  @!P0 BRA `(.L_x_10) ;  /* 0x0000000000648947 */ /* 0x000fea0003800000 */
[----:B------:R-:W0:Y:S01]  /*0760*/  LDC R27, c[0x0][0x390] ;  /* 0x0000e400ff1b7b82 */ /* 0x000e220000000800 */
[----:B------:R-:W-:-:S07]  /*0770*/  UMOV UR4, URZ ;  /* 0x000000ff00047c82 */ /* 0x000fce0008000000 */
[----:B------:R-:W1:Y:S02]  /*0780*/  LDC.64 R6, c[0x0][0x3a8] ;  /* 0x0000ea00ff067b82 */ /* 0x000e640000000a00 */
.L_x_11:
[----:B0-----:R-:W-:Y:S01]  /*0790*/  IMAD R23, R27, UR4, R0 ;  /* 0x000000041b177c24 */ /* 0x001fe2000f8e0200 */
[----:B--2---:R-:W-:Y:S01]  /*07a0*/  MOV R29, 0x7fffffff ;  /* 0x7fffffff001d7802 */ /* 0x004fe20000000f00 */
[----:B------:R-:W-:Y:S02]  /*07b0*/  UIADD3 UR4, UPT, UPT, UR4, 0x8, URZ ;  /* 0x0000000804047890 */ /* 0x000fe4000fffe0ff */
[----:B-1----:R-:W-:-:S04]  /*07c0*/  IMAD.WIDE R22, R23, 0x4, R6 ;  /* 0x0000000417167825 */ /* 0x002fc800078e0206 */
[----:B------:R-:W-:Y:S01]  /*07d0*/  ISETP.NE.AND P0, PT, R24, UR4, PT ;  /* 0x0000000418007c0c */ /* 0x000fe2000bf05270 */
[----:B------:R-:W-:Y:S01]  /*07e0*/  STG.E desc[UR6][R22.64], R29 ;  /* 0x0000001d16007986 */ /* 0x000fe2000c101906 */
[----:B------:R-:W-:-:S05]  /*07f0*/  IMAD.WIDE R20, R27, 0x4, R22 ;  /* 0x000000041b147825 */ /* 0x000fca00078e0216 */
[----:B------:R-:W-:Y:S01]  /*0800*/  STG.E desc[UR6][R20.64], R29 ;  /* 0x0000001d14007986 */ /* 0x000fe2000c101906 */
        /* <DEDUP_REMOVED lines=10> */
[----:B0-----:R-:W-:-:S05]  /*08b0*/  IMAD.WIDE R18, R27, 0x4, R14 ;  /* 0x000000041b127825 */ /* 0x001fca00078e020e */
[----:B------:R2:W-:Y:S01]  /*08c0*/  STG.E desc[UR6][R18.64], R29 ;  /* 0x0000001d12007986 */ /* 0x0005e2000c101906 */
[----:B------:R-:W-:Y:S05]  /*08d0*/  @P0 BRA `(.L_x_11) ;  /* 0xfffffffc00ac0947 */ /* 0x000fea000383ffff */
[----:B------:R-:W-:-:S07]  /*08e0*/  MOV R7, R24 ;  /* 0x0000001800077202 */ /* 0x000fce0000000f00 */
.L_x_10:
[----:B------:R-:W-:-:S13]  /*08f0*/  ISETP.NE.AND P0, PT, R9, RZ, PT ;  /* 0x000000ff0900720c */ /* 0x000fda0003f05270 */
[----:B------:R-:W-:Y:S05]  /*0900*/  @!P0 BRA `(.L_x_9) ;  /* 0x0000004800508947 */ /* 0x000fea0003800000 */
[----:B------:R-:W-:Y:S02]  /*0910*/  ISETP.GE.U32.AND P0, PT, R26, 0x3, PT ;  /* 0x000000031a00780c */ /* 0x000fe40003f06070 */
[----:B------:R-:W-:-:S11]  /*0920*/  ISETP.NE.AND P1, PT, R8, RZ, PT ;  /* 0x000000ff0800720c */ /* 0x000fd60003f25270 */
[----:B------:R-:W-:Y:S05]  /*0930*/  @!P0 BRA `(.L_x_12) ;  /* 0x0000000000348947 */ /* 0x000fea0003800000 */
        /* <DEDUP_REMOVED lines=13> */
.L_x_12:
[----:B------:R-:W-:Y:S05]  /*0a10*/  @!P1 BRA `(.L_x_9) ;  /* 0x00000048000c9947 */ /* 0x000fea0003800000 */
[----:B------:R-:W-:Y:S02]  /*0a20*/  ISETP.NE.AND P0, PT, R25, RZ, PT ;  /* 0x000000ff1900720c */ /* 0x000fe40003f05270 */
[----:B------:R-:W-:-:S11]  /*0a30*/  ISETP.NE.AND P1, PT, R2, RZ, PT ;  /* 0x000000ff0200720c */ /* 0x000fd60003f25270 */
[----:B------:R-:W-:Y:S05]  /*0a40*/  @!P0 BRA `(.L_x_13) ;  /* 0x0000000000248947 */ /* 0x000fea0003800000 */
[----:B0-2---:R-:W0:Y:S08]  /*0a50*/  LDC R11, c[0x0][0x390] ;  /* 0x0000e400ff0b7b82 */ /* 0x005e300000000800 */
[----:B------:R-:W1:Y:S01]  /*0a60*/  LDC.64 R8, c[0x0][0x3a8] ;  /* 0x0000ea00ff087b82 */ /* 0x000e620000000a00 */
[C---:B0-----:R-:W-:Y:S01]  /*0a70*/  IMAD R13, R7.reuse, R11, R0 ;  /* 0x0000000b070d7224 */ /* 0x041fe200078e0200 */
[----:B------:R-:W-:-:S03]  /*0a80*/  IADD3 R7, PT, PT, R7, 0x2, RZ ;  /* 0x0000000207077810 */ /* 0x000fc60007ffe0ff */
[----:B-1----:R-:W-:Y:S01]  /*0a90*/  IMAD.WIDE R8, R13, 0x4, R8 ;  /* 0x000000040d087825 */ /* 0x002fe200078e0208 */
[----:B------:R-:W-:-:S03]  /*0aa0*/  MOV R13, 0x7fffffff ;  /* 0x7fffffff000d7802 */ /* 0x000fc60000000f00 */
[----:B------:R-:W-:Y:S02]  /*0ab0*/  IMAD.WIDE R10, R11, 0x4, R8 ;  /* 0x000000040b0a7825 */ /* 0x000fe400078e0208 */
[----:B------:R1:W-:Y:S04]  /*0ac0*/  STG.E desc[UR6][R8.64], R13 ;  /* 0x0000000d08007986 */ /* 0x0003e8000c101906 */
[----:B------:R1:W-:Y:S02]  /*0ad0*/  STG.E desc[UR6][R10.64], R13 ;  /* 0x0000000d0a007986 */ /* 0x0003e4000c101906 */
.L_x_13:
[----:B------:R-:W-:Y:S05]  /*0ae0*/  @!P1 BRA `(.L_x_9) ;  /* 0x0000004400d89947 */ /* 0x000fea0003800000 */
[----:B01----:R-:W0:Y:S01]  /*0af0*/  LDC.64 R8, c[0x0][0x3a8] ;  /* 0x0000ea00ff087b82 */ /* 0x003e220000000a00 */
[----:B------:R-:W1:Y:S01]  /*0b00*/  LDCU UR4, c[0x0][0x390] ;  /* 0x00007200ff0477ac */ /* 0x000e620008000800 */
[----:B--2---:R-:W-:Y:S01]  /*0b10*/  MOV R11, 0x7fffffff ;  /* 0x7fffffff000b7802 */ /* 0x004fe20000000f00 */
[----:B-1----:R-:W-:-:S04]  /*0b20*/  IMAD R7, R7, UR4, R0 ;  /* 0x0000000407077c24 */ /* 0x002fc8000f8e0200 */
[----:B0-----:R-:W-:-:S05]  /*0b30*/  IMAD.WIDE R6, R7, 0x4, R8 ;  /* 0x0000000407067825 */ /* 0x001fca00078e0208 */
[----:B------:R3:W-:Y:S01]  /*0b40*/  STG.E desc[UR6][R6.64], R11 ;  /* 0x0000000b06007986 */ /* 0x0007e2000c101906 */
[----:B------:R-:W-:Y:S05]  /*0b50*/  BRA `(.L_x_9) ;  /* 0x0000004400bc7947 */ /* 0x000fea0003800000 */
.L_x_8:
[----:B------:R-:W0:Y:S01]  /*0b60*/  LDC R7, c[0x0][0x398] ;  /* 0x0000e600ff077b82 */ /* 0x000e220000000800 */
[----:B------:R-:W-:-:S04]  /*0b70*/  IADD3 R10, PT, PT, -R6, R11, RZ ;  /* 0x0000000b060a7210 */ /* 0x000fc80007ffe1ff */
[----:B0-----:R-:W-:-:S13]  /*0b80*/  ISETP.GE.AND P0, PT, R10, R7, PT ;  /* 0x000000070a00720c */ /* 0x001fda0003f06270 */
[----:B------:R-:W-:Y:S05]  /*0b90*/  @P0 BRA `(.L_x_14) ;  /* 0x0000000400140947 */ /* 0x000fea0003800000 */
        /* <DEDUP_REMOVED lines=8> */
.L_x_16:
        /* <DEDUP_REMOVED lines=22> */
.L_x_15:
        /* <DEDUP_REMOVED lines=18> */
.L_x_17:
        /* <DEDUP_REMOVED lines=13> */
.L_x_18:
        /* <DEDUP_REMOVED lines=8> */
.L_x_14:
[----:B------:R-:W-:Y:S01]  /*0ff0*/  IADD3 R9, PT, PT, R6, R7, RZ ;  /* 0x0000000706097210 */ /* 0x000fe20007ffe0ff */
[----:B------:R-:W-:Y:S03]  /*1000*/  BSSY.RECONVERGENT B0, `(.L_x_19) ;  /* 0x000004f000007945 */ /* 0x000fe60003800200 */
[C---:B------:R-:W-:Y:S02]  /*1010*/  ISETP.GE.AND P0, PT, R9.reuse, 0x2, PT ;  /* 0x000000020900780c */ /* 0x040fe40003f06270 */
[----:B------:R-:W-:-:S11]  /*1020*/  IADD3 R25, PT, PT, R9, -0x1, RZ ;  /* 0xffffffff09197810 */ /* 0x000fd60007ffe0ff */
[----:B------:R-:W-:Y:S05]  /*1030*/  @!P0 BRA `(.L_x_20) ;  /* 0x00000004002c8947 */ /* 0x000fea0003800000 */
[----:B------:R-:W-:Y:S01]  /*1040*/  IADD3 R10, PT, PT, R9, -0x2, RZ ;  /* 0xfffffffe090a7810 */ /* 0x000fe20007ffe0ff */
[----:B------:R-:W-:Y:S01]  /*1050*/  BSSY.RECONVERGENT B2, `(.L_x_21) ;  /* 0x000001f000027945 */ /* 0x000fe20003800200 */
[----:B------:R-:W-:Y:S01]  /*1060*/  LOP3.LUT R8, R25, 0x7, RZ, 0xc0, !PT ;  /* 0x0000000719087812 */ /* 0x000fe200078ec0ff */
[----:B------:R-:W-:Y:S01]  /*1070*/  HFMA2 R27, -RZ, RZ, 0, 0 ;  /* 0x00000000ff1b7431 */ /* 0x000fe200000001ff */
[----:B------:R-:W-:Y:S02]  /*1080*/  ISETP.GE.U32.AND P0, PT, R10, 0x7, PT ;  /* 0x000000070a00780c */ /* 0x000fe40003f06070 */
[----:B------:R-:W-:-:S11]  /*1090*/  ISETP.NE.AND P1, PT, R8, RZ, PT ;  /* 0x000000ff0800720c */ /* 0x000fd60003f25270 */
[----:B------:R-:W-:Y:S05]  /*10a0*/  @!P0 BRA `(.L_x_22) ;  /* 0x0000000000648947 */ /* 0x000fea0003800000 */
[----:B------:R-:W0:Y:S01]  /*10b0*/  LDC R29, c[0x0][0x390] ;  /* 0x0000e400ff1d7b82 */ /* 0x000e220000000800 */
[----:B------:R-:W-:Y:S02]  /*10c0*/  LOP3.LUT R27, R25, 0xfffffff8, RZ, 0xc0, !PT ;  /* 0xfffffff8191b7812 */ /* 0x000fe400078ec0ff */
[----:B------:R-:W-:-:S05]  /*10d0*/  MOV R24, RZ ;  /* 0x000000ff00187202 */ /* 0x000fca0000000f00 */
[----:B------:R-:W1:Y:S02]  /*10e0*/  LDC.64 R10, c[0x0][0x3a8] ;  /* 0x0000ea00ff0a7b82 */ /* 0x000e640000000a00 */
.L_x_23:
[C---:B0-2---:R-:W-:Y:S01]  /*10f0*/  IMAD R15, R24.reuse, R29, R0 ;  /* 0x0000001d180f7224 */ /* 0x045fe200078e0200 */
[----:B------:R-:W-:Y:S02]  /*1100*/  MOV R26, 0x7fffffff ;  /* 0x7fffffff001a7802 */ /* 0x000fe40000000f00 */
[----:B------:R-:W-:Y:S01]  /*1110*/  IADD3 R24, PT, PT, R24, 0x8, RZ ;  /* 0x0000000818187810 */ /* 0x000fe20007ffe0ff */
[----:B-1----:R-:W-:-:S03]  /*1120*/  IMAD.WIDE R14, R15, 0x4, R10 ;  /* 0x000000040f0e7825 */ /* 0x002fc600078e020a */
[----:B------:R-:W-:Y:S02]  /*1130*/  ISETP.NE.AND P0, PT, R24, R27, PT ;  /* 0x0000001b1800720c */ /* 0x000fe40003f05270 */
[----:B------:R0:W-:Y:S01]  /*1140*/  STG.E desc[UR6][R14.64], R26 ;  /* 0x0000001a0e007986 */ /* 0x0001e2000c101906 */
[----:B------:R-:W-:-:S05]  /*1150*/  IMAD.WIDE R20, R29, 0x4, R14 ;  /* 0x000000041d147825 */ /* 0x000fca00078e020e */
[----:B------:R-:W-:Y:S01]  /*1160*/  STG.E desc[UR6][R20.64], R26 ;  /* 0x0000001a14007986 */ /* 0x000fe2000c101906 */
[----:B------:R-:W-:-:S05]  /*1170*/  IMAD.WIDE R18, R29, 0x4, R20 ;  /* 0x000000041d127825 */ /* 0x000fca00078e0214 */
[----:B------:R-:W-:Y:S01]  /*1180*/  STG.E desc[UR6][R18.64], R26 ;  /* 0x0000001a12007986 */ /* 0x000fe2000c101906 */
[----:B------:R-:W-:-:S05]  /*1190*/  IMAD.WIDE R16, R29, 0x4, R18 ;  /* 0x000000041d107825 */ /* 0x000fca00078e0212 */
[----:B------:R1:W-:Y:S01]  /*11a0*/  STG.E desc[UR6][R16.64], R26 ;  /* 0x0000001a10007986 */ /* 0x0003e2000c101906 */
[----:B------:R-:W-:-:S05]  /*11b0*/  IMAD.WIDE R12, R29, 0x4, R16 ;  /* 0x000000041d0c7825 */ /* 0x000fca00078e0210 */
[----:B------:R2:W-:Y:S01]  /*11c0*/  STG.E desc[UR6][R12.64], R26 ;  /* 0x0000001a0c007986 */ /* 0x0005e2000c101906 */
[----:B0-----:R-:W-:-:S05]  /*11d0*/  IMAD.WIDE R14, R29, 0x4, R12 ;  /* 0x000000041d0e7825 */ /* 0x001fca00078e020c */
[----:B------:R2:W-:Y:S01]  /*11e0*/  STG.E desc[UR6][R14.64], R26 ;  /* 0x0000001a0e007986 */ /* 0x0005e2000c101906 */
[----:B------:R-:W-:-:S05]  /*11f0*/  IMAD.WIDE R22, R29, 0x4, R14 ;  /* 0x000000041d167825 */ /* 0x000fca00078e020e */
[----:B------:R2:W-:Y:S01]  /*1200*/  STG.E desc[UR6][R22.64], R26 ;  /* 0x0000001a16007986 */ /* 0x0005e2000c101906 */
[----:B-1----:R-:W-:-:S05]  /*1210*/  IMAD.WIDE R16, R29, 0x4, R22 ;  /* 0x000000041d107825 */ /* 0x002fca00078e0216 */
[----:B------:R2:W-:Y:S01]  /*1220*/  STG.E desc[UR6][R16.64], R26 ;  /* 0x0000001a10007986 */ /* 0x0005e2000c101906 */
[----:B------:R-:W-:Y:S05]  /*1230*/  @P0 BRA `(.L_x_23) ;  /* 0xfffffffc00ac0947 */ /* 0x000fea000383ffff */
.L_x_22:
[----:B------:R-:W-:Y:S05]  /*1240*/  BSYNC.RECONVERGENT B2 ;  /* 0x0000000000027941 */ /* 0x000fea0003800200 */
.L_x_21:
[----:B------:R-:W-:Y:S05]  /*1250*/  @!P1 BRA `(.L_x_20) ;  /* 0x0000000000a49947 */ /* 0x000fea0003800000 */
[----:B------:R-:W-:Y:S01]  /*1260*/  ISETP.GE.U32.AND P0, PT, R8, 0x4, PT ;  /* 0x000000040800780c */ /* 0x000fe20003f06070 */
[----:B------:R-:W-:Y:S01]  /*1270*/  BSSY.RECONVERGENT B2, `(.L_x_24) ;  /* 0x0000011000027945 */ /* 0x000fe20003800200 */
[----:B------:R-:W-:-:S04]  /*1280*/  LOP3.LUT R18, R25, 0x3, RZ, 0xc0, !PT ;  /* 0x0000000319127812 */ /* 0x000fc800078ec0ff */
[----:B------:R-:W-:-:S07]  /*1290*/  ISETP.NE.AND P1, PT, R18, RZ, PT ;  /* 0x000000ff1200720c */ /* 0x000fce0003f25270 */
[----:B------:R-:W-:Y:S06]  /*12a0*/  @!P0 BRA `(.L_x_25) ;  /* 0x0000000000348947 */ /* 0x000fec0003800000 */
        /* <DEDUP_REMOVED lines=13> */
.L_x_25:
[----:B------:R-:W-:Y:S05]  /*1380*/  BSYNC.RECONVERGENT B2 ;  /* 0x0000000000027941 */ /* 0x000fea0003800200 */
.L_x_24:
[----:B------:R-:W-:Y:S05]  /*1390*/  @!P1 BRA `(.L_x_20) ;  /* 0x0000000000549947 */ /* 0x000fea0003800000 */
[----:B------:R-:W-:Y:S01]  /*13a0*/  LOP3.LUT R8, R25, 0x1, RZ, 0xc0, !PT ;  /* 0x0000000119087812 */ /* 0x000fe200078ec0ff */
[----:B------:R-:W-:Y:S01]  /*13b0*/  BSSY.RECONVERGENT B2, `(.L_x_26) ;  /* 0x000000f000027945 */ /* 0x000fe20003800200 */
[----:B------:R-:W-:Y:S02]  /*13c0*/  ISETP.NE.AND P0, PT, R18, 0x1, PT ;  /* 0x000000011200780c */ /* 0x000fe40003f05270 */
[----:B------:R-:W-:-:S13]  /*13d0*/  ISETP.NE.U32.AND P1, PT, R8, 0x1, PT ;  /* 0x000000010800780c */ /* 0x000fda0003f25070 */
[----:B------:R-:W1:Y:S08]  /*13e0*/  @!P1 LDC R8, c[0x0][0x390] ;  /* 0x0000e400ff089b82 */ /* 0x000e700000000800 */
[----:B0-----:R-:W0:Y:S01]  /*13f0*/  @!P1 LDC.64 R10, c[0x0][0x3a8] ;  /* 0x0000ea00ff0a9b82 */ /* 0x001e220000000a00 */
[----:B------:R-:W-:Y:S05]  /*1400*/  @!P0 BRA `(.L_x_27) ;  /* 0x0000000000248947 */ /* 0x000fea0003800000 */
[----:B--2---:R-:W2:Y:S08]  /*1410*/  LDC R15, c[0x0][0x390] ;  /* 0x0000e400ff0f7b82 */ /* 0x004eb00000000800 */
        /* <DEDUP_REMOVED lines=8> */
.L_x_27:
[----:B------:R-:W-:Y:S05]  /*14a0*/  BSYNC.RECONVERGENT B2 ;  /* 0x0000000000027941 */ /* 0x000fea0003800200 */
.L_x_26:
[----:B-1----:R-:W-:Y:S01]  /*14b0*/  @!P1 IMAD R27, R27, R8, R0 ;  /* 0x000000081b1b9224 */ /* 0x002fe200078e0200 */
[----:B--23--:R-:W-:-:S03]  /*14c0*/  @!P1 MOV R13, 0x7fffffff ;  /* 0x7fffffff000d9802 */ /* 0x00cfc60000000f00 */
[----:B0-----:R-:W-:-:S05]  /*14d0*/  @!P1 IMAD.WIDE R10, R27, 0x4, R10 ;  /* 0x000000041b0a9825 */ /* 0x001fca00078e020a */
[----:B------:R1:W-:Y:S02]  /*14e0*/  @!P1 STG.E desc[UR6][R10.64], R13 ;  /* 0x0000000d0a009986 */ /* 0x0003e4000c101906 */
.L_x_20:
[----:B------:R-:W-:Y:S05]  /*14f0*/  BSYNC.RECONVERGENT B0 ;  /* 0x0000000000007941 */ /* 0x000fea0003800200 */
.L_x_19:
[----:B------:R-:W-:Y:S01]  /*1500*/  ISETP.GE.AND P0, PT, R7, 0x1, PT ;  /* 0x000000010700780c */ /* 0x000fe20003f06270 */
[----:B------:R-:W-:Y:S01]  /*1510*/  HFMA2 R8, -RZ, RZ, 0, 0 ;  /* 0x00000000ff087431 */ /* 0x000fe200000001ff */
[----:B--2---:R-:W-:Y:S02]  /*1520*/  CS2R R22, SRZ ;  /* 0x0000000000167805 */ /* 0x004fe4000001ff00 */
[----:B------:R-:W-:-:S09]  /*1530*/  CS2R R20, SRZ ;  /* 0x0000000000147805 */ /* 0x000fd2000001ff00 */
[----:B------:R-:W-:Y:S05]  /*1540*/  @!P0 BRA `(.L_x_28) ;  /* 0x00000008008c8947 */ /* 0x000fea0003800000 */
[----:B------:R-:W-:Y:S02]  /*1550*/  LOP3.LUT R7, R7, 0x7ffffffe, RZ, 0xc0, !PT ;  /* 0x7ffffffe07077812 */ /* 0x000fe400078ec0ff */
[----:B------:R-:W-:Y:S02]  /*1560*/  CS2R R20, SRZ ;  /* 0x0000000000147805 */ /* 0x000fe4000001ff00 */
[----:B0-----:R-:W-:Y:S02]  /*1570*/  MOV R14, RZ ;  /* 0x000000ff000e7202 */ /* 0x001fe40000000f00 */
[----:B------:R-:W-:Y:S02]  /*1580*/  CS2R R22, SRZ ;  /* 0x0000000000167805 */ /* 0x000fe4000001ff00 */
[----:B------:R-:W-:-:S07]  /*1590*/  MOV R8, RZ ;  /* 0x000000ff00087202 */ /* 0x000fce0000000f00 */
.L_x_33:
[----:B------:R-:W0:Y:S01]  /*15a0*/  LDC R15, c[0x0][0x390] ;  /* 0x0000e400ff0f7b82 */ /* 0x000e220000000800 */
[----:B------:R-:W-:-:S07]  /*15b0*/  IADD3 R16, PT, PT, R6, R14, RZ ;  /* 0x0000000e06107210 */ /* 0x000fce0007ffe0ff */
[----:B-1----:R-:W1:Y:S01]  /*15c0*/  LDC.64 R10, c[0x0][0x380] ;  /* 0x0000e000ff0a7b82 */ /* 0x002e620000000a00 */
[----:B0-----:R-:W-:-:S04]  /*15d0*/  IMAD R13, R16, R15, R0 ;  /* 0x0000000f100d7224 */ /* 0x001fc800078e0200 */
[----:B-1----:R-:W-:-:S05]  /*15e0*/  IMAD.WIDE R12, R13, 0x4, R10 ;  /* 0x000000040d0c7825 */ /* 0x002fca00078e020a */
[----:B------:R-:W2:Y:S01]  /*15f0*/  LDG.E.CONSTANT R19, desc[UR6][R12.64] ;  /* 0x000000060c137981 */ /* 0x000ea2000c1e9900 */
[----:B------:R-:W-:-:S05]  /*1600*/  IMAD.WIDE R10, R15, 0x4, R12 ;  /* 0x000000040f0a7825 */ /* 0x000fca00078e020c */
[----:B------:R-:W3:Y:S01]  /*1610*/  LDG.E.CONSTANT R17, desc[UR6][R10.64] ;  /* 0x000000060a117981 */ /* 0x000ee2000c1e9900 */
[----:B------:R-:W-:Y:S01]  /*1620*/  BSSY.RECONVERGENT B0, `(.L_x_29) ;  /* 0x000002f000007945 */ /* 0x000fe20003800200 */
[----:B--2---:R-:W-:Y:S02]  /*1630*/  FSETP.NAN.AND P0, PT, |R19|, |R19|, PT ;  /* 0x400000131300720b */ /* 0x004fe40003f08200 */
[----:B---3--:R-:W-:-:S11]  /*1640*/  FSETP.NAN.AND P1, PT, |R17|, |R17|, PT ;  /* 0x400000111100720b */ /* 0x008fd60003f28200 */
[----:B------:R-:W-:Y:S01]  /*1650*/  @P0 IADD3 R8, PT, PT, R8, 0x1, RZ ;  /* 0x0000000108080810 */ /* 0x000fe20007ffe0ff */
[----:B------:R-:W-:Y:S06]  /*1660*/  @P0 BRA `(.L_x_30) ;  /* 0x0000000000a80947 */ /* 0x000fec0003800000 */
[----:B------:R-:W-:Y:S01]  /*1670*/  FADD R13, R22, R19 ;  /* 0x00000013160d7221 */ /* 0x000fe20000000000 */
[----:B------:R-:W-:-:S03]  /*1680*/  I2FP.F32.S32 R24, R16 ;  /* 0x0000001000187245 */ /* 0x000fc60000201400 */
[C---:B------:R-:W-:Y:S02]  /*1690*/  FADD R12, -R22.reuse, R13 ;  /* 0x0000000d160c7221 */ /* 0x040fe40000000100 */
[-C--:B------:R-:W-:Y:S02]  /*16a0*/  FMUL R18, R19, R24.reuse ;  /* 0x0000001813127220 */ /* 0x080fe40000400000 */
[--C-:B------:R-:W-:Y:S01]  /*16b0*/  FADD R27, R13, -R12.reuse ;  /* 0x8000000c0d1b7221 */ /* 0x100fe20000000000 */
[C---:B------:R-:W-:Y:S01]  /*16c0*/  FADD R29, R19.reuse, -R12 ;  /* 0x8000000c131d7221 */ /* 0x040fe20000000000 */
[--C-:B------:R-:W-:Y:S02]  /*16d0*/  FFMA R12, R19, R24, -R18.reuse ;  /* 0x00000018130c7223 */ /* 0x100fe40000000812 */
[----:B------:R-:W-:Y:S01]  /*16e0*/  FADD R22, R22, -R27 ;  /* 0x8000001b16167221 */ /* 0x000fe20000000000 */
[----:B------:R-:W-:-:S03]  /*16f0*/  FADD R27, R20, R18 ;  /* 0x00000012141b7221 */ /* 0x000fc60000000000 */
[----:B------:R-:W-:Y:S01]  /*1700*/  FADD R22, R22, R29 ;  /* 0x0000001d16167221 */ /* 0x000fe20000000000 */
[----:B------:R-:W-:-:S04]  /*1710*/  FADD R19, -R20, R27 ;  /* 0x0000001b14137221 */ /* 0x000fc80000000100 */
[--C-:B------:R-:W-:Y:S01]  /*1720*/  FADD R29, R27, -R19.reuse ;  /* 0x800000131b1d7221 */ /* 0x100fe20000000000 */
[----:B------:R-:W-:-:S03]  /*1730*/  FADD R18, R18, -R19 ;  /* 0x8000001312127221 */ /* 0x000fc60000000000 */
[----:B------:R-:W-:-:S04]  /*1740*/  FADD R29, R20, -R29 ;  /* 0x8000001d141d7221 */ /* 0x000fc80000000000 */
[----:B------:R-:W-:-:S04]  /*1750*/  FADD R18, R29, R18 ;  /* 0x000000121d127221 */ /* 0x000fc80000000000 */
[----:B------:R-:W-:-:S04]  /*1760*/  FADD R20, R21, R18 ;  /* 0x0000001215147221 */ /* 0x000fc80000000000 */
[----:B------:R-:W-:-:S04]  /*1770*/  FADD R18, R27, R20 ;  /* 0x000000141b127221 */ /* 0x000fc80000000000 */
[----:B------:R-:W-:-:S04]  /*1780*/  FADD R19, -R27, R18 ;  /* 0x000000121b137221 */ /* 0x000fc80000000100 */
[--C-:B------:R-:W-:Y:S01]  /*1790*/  FADD R20, R20, -R19.reuse ;  /* 0x8000001314147221 */ /* 0x100fe20000000000 */
[----:B------:R-:W-:Y:S01]  /*17a0*/  FADD R24, R18, -R19 ;  /* 0x8000001312187221 */ /* 0x000fe20000000000 */
[----:B------:R-:W-:-:S03]  /*17b0*/  FADD R19, R12, R18 ;  /* 0x000000120c137221 */ /* 0x000fc60000000000 */
[----:B------:R-:W-:Y:S01]  /*17c0*/  FADD R27, R27, -R24 ;  /* 0x800000181b1b7221 */ /* 0x000fe20000000000 */
[----:B------:R-:W-:-:S03]  /*17d0*/  FADD R21, -R18, R19 ;  /* 0x0000001312157221 */ /* 0x000fc60000000100 */
[----:B------:R-:W-:Y:S01]  /*17e0*/  FADD R20, R27, R20 ;  /* 0x000000141b147221 */ /* 0x000fe20000000000 */
[--C-:B------:R-:W-:Y:S01]  /*17f0*/  FADD R29, R19, -R21.reuse ;  /* 0x80000015131d7221 */ /* 0x100fe20000000000 */
[----:B------:R-:W-:-:S03]  /*1800*/  FADD R12, R12, -R21 ;  /* 0x800000150c0c7221 */ /* 0x000fc60000000000 */
[----:B------:R-:W-:-:S04]  /*1810*/  FADD R29, R18, -R29 ;  /* 0x8000001d121d7221 */ /* 0x000fc80000000000 */
[----:B------:R-:W-:Y:S01]  /*1820*/  FADD R29, R29, R12 ;  /* 0x0000000c1d1d7221 */ /* 0x000fe20000000000 */
[----:B------:R-:W-:-:S03]  /*1830*/  FADD R12, R23, R22 ;  /* 0x00000016170c7221 */ /* 0x000fc60000000000 */
[----:B------:R-:W-:Y:S01]  /*1840*/  FADD R18, R20, R29 ;  /* 0x0000001d14127221 */ /* 0x000fe20000000000 */
[----:B------:R-:W-:-:S03]  /*1850*/  FADD R22, R13, R12 ;  /* 0x0000000c0d167221 */ /* 0x000fc60000000000 */
[----:B------:R-:W-:Y:S01]  /*1860*/  FADD R20, R19, R18 ;  /* 0x0000001213147221 */ /* 0x000fe20000000000 */
[----:B------:R-:W-:-:S03]  /*1870*/  FADD R21, -R13, R22 ;  /* 0x000000160d157221 */ /* 0x000fc60000000100 */
[----:B------:R-:W-:Y:S01]  /*1880*/  FADD R27, -R19, R20 ;  /* 0x00000014131b7221 */ /* 0x000fe20000000100 */
[--C-:B------:R-:W-:Y:S01]  /*1890*/  FADD R23, R12, -R21.reuse ;  /* 0x800000150c177221 */ /* 0x100fe20000000000 */
[----:B------:R-:W-:Y:S02]  /*18a0*/  FADD R12, R22, -R21 ;  /* 0x80000015160c7221 */ /* 0x000fe40000000000 */
[--C-:B------:R-:W-:Y:S01]  /*18b0*/  FADD R24, R20, -R27.reuse ;  /* 0x8000001b14187221 */ /* 0x100fe20000000000 */
[----:B------:R-:W-:Y:S01]  /*18c0*/  FADD R21, R18, -R27 ;  /* 0x8000001b12157221 */ /* 0x000fe20000000000 */
[----:B------:R-:W-:Y:S02]  /*18d0*/  FADD R12, R13, -R12 ;  /* 0x8000000c0d0c7221 */ /* 0x000fe40000000000 */
[----:B------:R-:W-:Y:S02]  /*18e0*/  FADD R24, R19, -R24 ;  /* 0x8000001813187221 */ /* 0x000fe40000000000 */
[----:B------:R-:W-:-:S02]  /*18f0*/  FADD R23, R12, R23 ;  /* 0x000000170c177221 */ /* 0x000fc40000000000 */
[----:B------:R-:W-:-:S07]  /*1900*/  FADD R21, R24, R21 ;  /* 0x0000001518157221 */ /* 0x000fce0000000000 */
.L_x_30:
[----:B------:R-:W-:Y:S05]  /*1910*/  BSYNC.RECONVERGENT B0 ;  /* 0x0000000000007941 */ /* 0x000fea0003800200 */
.L_x_29:
[----:B------:R-:W-:Y:S01]  /*1920*/  BSSY.RECONVERGENT B0, `(.L_x_31) ;  /* 0x000002e000007945 */ /* 0x000fe20003800200 */
[----:B------:R-:W-:-:S03]  /*1930*/  @P1 IADD3 R8, PT, PT, R8, 0x1, RZ ;  /* 0x0000000108081810 */ /* 0x000fc60007ffe0ff */
[----:B------:R-:W-:Y:S05]  /*1940*/  @P1 BRA `(.L_x_32) ;  /* 0x0000000000ac1947 */ /* 0x000fea0003800000 */
[----:B------:R-:W-:Y:S01]  /*1950*/  IADD3 R12, PT, PT, R16, 0x1, RZ ;  /* 0x00000001100c7810 */ /* 0x000fe20007ffe0ff */
[----:B------:R-:W-:-:S03]  /*1960*/  FADD R13, R22, R17 ;  /* 0x00000011160d7221 */ /* 0x000fc60000000000 */
[----:B------:R-:W-:Y:S01]  /*1970*/  I2FP.F32.S32 R24, R12 ;  /* 0x0000000c00187245 */ /* 0x000fe20000201400 */
[----:B------:R-:W-:-:S04]  /*1980*/  FADD R18, -R22, R13 ;  /* 0x0000000d16127221 */ /* 0x000fc80000000100 */
[--C-:B------:R-:W-:Y:S01]  /*1990*/  FADD R19, R13, -R18.reuse ;  /* 0x800000120d137221 */ /* 0x100fe20000000000 */
[CC--:B------:R-:W-:Y:S01]  /*19a0*/  FMUL R12, R17.reuse, R24.reuse ;  /* 0x00000018110c7220 */ /* 0x0c0fe20000400000 */
[C---:B------:R-:W-:Y:S02]  /*19b0*/  FADD R27, R17.reuse, -R18 ;  /* 0x80000012111b7221 */ /* 0x040fe40000000000 */
[----:B------:R-:W-:Y:S01]  /*19c0*/  FADD R22, R22, -R19 ;  /* 0x8000001316167221 */ /* 0x000fe20000000000 */
[--C-:B------:R-:W-:Y:S01]  /*19d0*/  FADD R19, R20, R12.reuse ;  /* 0x0000000c14137221 */ /* 0x100fe20000000000 */
[----:B------:R-:W-:Y:S02]  /*19e0*/  FFMA R18, R17, R24, -R12 ;  /* 0x0000001811127223 */ /* 0x000fe4000000080c */
        /* <DEDUP_REMOVED lines=16> */
[----:B------:R-:W-:Y:S01]  /*1af0*/  FADD R18, R18, -R21 ;  /* 0x8000001512127221 */ /* 0x000fe20000000000 */
[----:B------:R-:W-:Y:S02]  /*1b00*/  FADD R12, R23, R22 ;  /* 0x00000016170c7221 */ /* 0x000fe40000000000 */
[----:B------:R-:W-:Y:S02]  /*1b10*/  FADD R29, R20, -R29 ;  /* 0x8000001d141d7221 */ /* 0x000fe40000000000 */
[----:B------:R-:W-:Y:S02]  /*1b20*/  FADD R22, R13, R12 ;  /* 0x0000000c0d167221 */ /* 0x000fe40000000000 */
[----:B------:R-:W-:-:S04]  /*1b30*/  FADD R18, R29, R18 ;  /* 0x000000121d127221 */ /* 0x000fc80000000000 */
[----:B------:R-:W-:Y:S01]  /*1b40*/  FADD R24, R19, R18 ;  /* 0x0000001213187221 */ /* 0x000fe20000000000 */
[----:B------:R-:W-:-:S03]  /*1b50*/  FADD R19, -R13, R22 ;  /* 0x000000160d137221 */ /* 0x000fc60000000100 */
[C---:B------:R-:W-:Y:S01]  /*1b60*/  FADD R20, R17.reuse, R24 ;  /* 0x0000001811147221 */ /* 0x040fe20000000000 */
[--C-:B------:R-:W-:Y:S01]  /*1b70*/  FADD R18, R22, -R19.reuse ;  /* 0x8000001316127221 */ /* 0x100fe20000000000 */
[----:B------:R-:W-:Y:S02]  /*1b80*/  FADD R19, R12, -R19 ;  /* 0x800000130c137221 */ /* 0x000fe40000000000 */
[----:B------:R-:W-:Y:S01]  /*1b90*/  FADD R21, -R17, R20 ;  /* 0x0000001411157221 */ /* 0x000fe20000000100 */
[----:B------:R-:W-:-:S03]  /*1ba0*/  FADD R18, R13, -R18 ;  /* 0x800000120d127221 */ /* 0x000fc60000000000 */
[--C-:B------:R-:W-:Y:S01]  /*1bb0*/  FADD R12, R20, -R21.reuse ;  /* 0x80000015140c7221 */ /* 0x100fe20000000000 */
[----:B------:R-:W-:Y:S01]  /*1bc0*/  FADD R21, R24, -R21 ;  /* 0x8000001518157221 */ /* 0x000fe20000000000 */
[----:B------:R-:W-:Y:S02]  /*1bd0*/  FADD R23, R18, R19 ;  /* 0x0000001312177221 */ /* 0x000fe40000000000 */
[----:B------:R-:W-:-:S04]  /*1be0*/  FADD R12, R17, -R12 ;  /* 0x8000000c110c7221 */ /* 0x000fc80000000000 */
[----:B------:R-:W-:-:S07]  /*1bf0*/  FADD R21, R12, R21 ;  /* 0x000000150c157221 */ /* 0x000fce0000000000 */
.L_x_32:
[----:B------:R-:W-:Y:S05]  /*1c00*/  BSYNC.RECONVERGENT B0 ;  /* 0x0000000000007941 */ /* 0x000fea0003800200 */
.L_x_31:
[----:B------:R-:W-:-:S04]  /*1c10*/  IADD3 R14, PT, PT, R14, 0x2, RZ ;  /* 0x000000020e0e7810 */ /* 0x000fc80007ffe0ff */
[----:B------:R-:W-:-:S13]  /*1c20*/  ISETP.NE.AND P0, PT, R14, R7, PT ;  /* 0x000000070e00720c */ /* 0x000fda0003f05270 */
[----:B------:R-:W-:Y:S05]  /*1c30*/  @P0 BRA `(.L_x_33) ;  /* 0xfffffff800580947 */ /* 0x000fea000383ffff */
[----:B------:R-:W-:Y:S01]  /*1c40*/  ISETP.NE.AND P0, PT, R3, RZ, PT ;  /* 0x000000ff0300720c */ /* 0x000fe20003f05270 */
[----:B------:R-:W-:-:S12]  /*1c50*/  BSSY.RECONVERGENT B0, `(.L_x_28) ;  /* 0x0000032000007945 */ /* 0x000fd80003800200 */
[----:B------:R-:W-:Y:S05]  /*1c60*/  @!P0 BRA `(.L_x_34) ;  /* 0x0000000000c08947 */ /* 0x000fea0003800000 */
[----:B------:R-:W-:-:S05]  /*1c70*/  IMAD.WIDE R10, R15, 0x4, R10 ;  /* 0x000000040f0a7825 */ /* 0x000fca00078e020a */
[----:B------:R-:W2:Y:S02]  /*1c80*/  LDG.E.CONSTANT R7, desc[UR6][R10.64] ;  /* 0x000000060a077981 */ /* 0x000ea4000c1e9900 */
[----:B--2---:R-:W-:-:S13]  /*1c90*/  FSETP.NAN.AND P0, PT, |R7|, |R7|, PT ;  /* 0x400000070700720b */ /* 0x004fda0003f08200 */
[----:B------:R-:W-:Y:S01]  /*1ca0*/  @P0 IADD3 R8, PT, PT, R8, 0x1, RZ ;  /* 0x0000000108080810 */ /* 0x000fe20007ffe0ff */
[----:B------:R-:W-:Y:S06]  /*1cb0*/  @P0 BRA `(.L_x_34) ;  /* 0x0000000000ac0947 */ /* 0x000fec0003800000 */
[----:B------:R-:W-:-:S04]  /*1cc0*/  IADD3 R16, PT, PT, R16, 0x2, RZ ;  /* 0x0000000210107810 */ /* 0x000fc80007ffe0ff */
[----:B------:R-:W-:-:S05]  /*1cd0*/  I2FP.F32.S32 R16, R16 ;  /* 0x0000001000107245 */ /* 0x000fca0000201400 */
[----:B------:R-:W-:-:S04]  /*1ce0*/  FMUL R6, R7, R16 ;  /* 0x0000001007067220 */ /* 0x000fc80000400000 */
[--C-:B------:R-:W-:Y:S01]  /*1cf0*/  FADD R11, R20, R6.reuse ;  /* 0x00000006140b7221 */ /* 0x100fe20000000000 */
[----:B------:R-:W-:-:S03]  /*1d00*/  FFMA R16, R7, R16, -R6 ;  /* 0x0000001007107223 */ /* 0x000fc60000000806 */
[----:B------:R-:W-:-:S04]  /*1d10*/  FADD R10, -R20, R11 ;  /* 0x0000000b140a7221 */ /* 0x000fc80000000100 */
[--C-:B------:R-:W-:Y:S01]  /*1d20*/  FADD R13, R11, -R10.reuse ;  /* 0x8000000a0b0d7221 */ /* 0x100fe20000000000 */
[----:B------:R-:W-:-:S03]  /*1d30*/  FADD R10, R6, -R10 ;  /* 0x8000000a060a7221 */ /* 0x000fc60000000000 */
[----:B------:R-:W-:-:S04]  /*1d40*/  FADD R13, R20, -R13 ;  /* 0x8000000d140d7221 */ /* 0x000fc80000000000 */
[----:B------:R-:W-:Y:S01]  /*1d50*/  FADD R10, R13, R10 ;  /* 0x0000000a0d0a7221 */ /* 0x000fe20000000000 */
[----:B------:R-:W-:-:S03]  /*1d60*/  FADD R13, R22, R7 ;  /* 0x00000007160d7221 */ /* 0x000fc60000000000 */
[----:B------:R-:W-:Y:S01]  /*1d70*/  FADD R10, R21, R10 ;  /* 0x0000000a150a7221 */ /* 0x000fe20000000000 */
[----:B------:R-:W-:-:S03]  /*1d80*/  FADD R6, -R22, R13 ;  /* 0x0000000d16067221 */ /* 0x000fc60000000100 */
[----:B------:R-:W-:Y:S01]  /*1d90*/  FADD R12, R11, R10 ;  /* 0x0000000a0b0c7221 */ /* 0x000fe20000000000 */
[--C-:B------:R-:W-:Y:S01]  /*1da0*/  FADD R17, R13, -R6.reuse ;  /* 0x800000060d117221 */ /* 0x100fe20000000000 */
[----:B------:R-:W-:Y:S02]  /*1db0*/  FADD R6, R7, -R6 ;  /* 0x8000000607067221 */ /* 0x000fe40000000000 */
[--C-:B------:R-:W-:Y:S01]  /*1dc0*/  FADD R15, R16, R12.reuse ;  /* 0x0000000c100f7221 */ /* 0x100fe20000000000 */
[----:B------:R-:W-:Y:S01]  /*1dd0*/  FADD R19, -R11, R12 ;  /* 0x0000000c0b137221 */ /* 0x000fe20000000100 */
[----:B------:R-:W-:Y:S02]  /*1de0*/  FADD R17, R22, -R17 ;  /* 0x8000001116117221 */ /* 0x000fe40000000000 */
[C---:B------:R-:W-:Y:S01]  /*1df0*/  FADD R18, -R12.reuse, R15 ;  /* 0x0000000f0c127221 */ /* 0x040fe20000000100 */
[--C-:B------:R-:W-:Y:S01]  /*1e00*/  FADD R14, R12, -R19.reuse ;  /* 0x800000130c0e7221 */ /* 0x100fe20000000000 */
[----:B------:R-:W-:Y:S01]  /*1e10*/  FADD R19, R10, -R19 ;  /* 0x800000130a137221 */ /* 0x000fe20000000000 */
[----:B------:R-:W-:Y:S01]  /*1e20*/  FADD R6, R17, R6 ;  /* 0x0000000611067221 */ /* 0x000fe20000000000 */
[----:B------:R-:W-:Y:S01]  /*1e30*/  FADD R7, R15, -R18 ;  /* 0x800000120f077221 */ /* 0x000fe20000000000 */
[----:B------:R-:W-:Y:S01]  /*1e40*/  FADD R14, R11, -R14 ;  /* 0x8000000e0b0e7221 */ /* 0x000fe20000000000 */
[----:B------:R-:W-:Y:S01]  /*1e50*/  FADD R16, R16, -R18 ;  /* 0x8000001210107221 */ /* 0x000fe20000000000 */
[----:B------:R-:W-:Y:S01]  /*1e60*/  FADD R6, R23, R6 ;  /* 0x0000000617067221 */ /* 0x000fe20000000000 */
[----:B------:R-:W-:Y:S01]  /*1e70*/  FADD R7, R12, -R7 ;  /* 0x800000070c077221 */ /* 0x000fe20000000000 */
[----:B------:R-:W-:-:S02]  /*1e80*/  FADD R14, R14, R19 ;  /* 0x000000130e0e7221 */ /* 0x000fc40000000000 */
[----:B------:R-:W-:Y:S01]  /*1e90*/  FADD R22, R13, R6 ;  /* 0x000000060d167221 */ /* 0x000fe20000000000 */
        /* <DEDUP_REMOVED lines=13> */
.L_x_34:
[----:B------:R-:W-:Y:S05]  /*1f70*/  BSYNC.RECONVERGENT B0 ;  /* 0x0000000000007941 */ /* 0x000fea0003800200 */
.L_x_28:
[----:B0-----:R-:W1:Y:S01]  /*1f80*/  LDC R12, c[0x0][0x390] ;  /* 0x0000e400ff0c7b82 */ /* 0x001e620000000800 */
[----:B------:R-:W-:Y:S01]  /*1f90*/  ISETP.NE.AND P1, PT, R8, RZ, PT ;  /* 0x000000ff0800720c */ /* 0x000fe20003f25270 */
[----:B------:R-:W-:Y:S01]  /*1fa0*/  BSSY.RECONVERGENT B0, `(.L_x_35) ;  /* 0x0000055000007945 */ /* 0x000fe20003800200 */
[----:B------:R-:W-:-:S05]  /*1fb0*/  MOV R15, 0x7fffffff ;  /* 0x7fffffff000f7802 */ /* 0x000fca0000000f00 */
[----:B------:R-:W0:Y:S01]  /*1fc0*/  LDC.64 R6, c[0x0][0x3a8] ;  /* 0x0000ea00ff067b82 */ /* 0x000e220000000a00 */
[----:B-1----:R-:W-:-:S05]  /*1fd0*/  IMAD R13, R25, R12, R0 ;  /* 0x0000000c190d7224 */ /* 0x002fca00078e0200 */
[----:B------:R-:W-:Y:S05]  /*1fe0*/  @P1 BRA `(.L_x_36) ;  /* 0x0000000400401947 */ /* 0x000fea0003800000 */
[----:B------:R-:W-:Y:S01]  /*1ff0*/  I2FP.F32.U32 R11, R25 ;  /* 0x00000019000b7245 */ /* 0x000fe20000201000 */
[----:B------:R-:W1:Y:S04]  /*2000*/  LDCU UR4, c[0x0][0x39c] ;  /* 0x00007380ff0477ac */ /* 0x000e680008000800 */
[----:B------:R-:W-:-:S04]  /*2010*/  FMUL R15, R22, R11 ;  /* 0x0000000b160f7220 */ /* 0x000fc80000400000 */
[----:B------:R-:W-:-:S04]  /*2020*/  FFMA R10, R22, R11, -R15 ;  /* 0x0000000b160a7223 */ /* 0x000fc8000000080f */
[----:B------:R-:W-:-:S04]  /*2030*/  FFMA R14, R23, R11, R10 ;  /* 0x0000000b170e7223 */ /* 0x000fc8000000000a */
[----:B------:R-:W-:-:S04]  /*2040*/  FADD R11, R15, R14 ;  /* 0x0000000e0f0b7221 */ /* 0x000fc80000000000 */
[--C-:B------:R-:W-:Y:S01]  /*2050*/  FADD R10, -R20, R11.reuse ;  /* 0x0000000b140a7221 */ /* 0x100fe20000000100 */
[----:B------:R-:W-:-:S03]  /*2060*/  FADD R16, -R15, R11 ;  /* 0x0000000b0f107221 */ /* 0x000fc60000000100 */
[C---:B------:R-:W-:Y:S01]  /*2070*/  FADD R19, -R11.reuse, R10 ;  /* 0x0000000a0b137221 */ /* 0x040fe20000000100 */
[--C-:B------:R-:W-:Y:S01]  /*2080*/  FADD R18, R11, -R16.reuse ;  /* 0x800000100b127221 */ /* 0x100fe20000000000 */
[----:B------:R-:W-:Y:S02]  /*2090*/  FADD R17, R14, -R16 ;  /* 0x800000100e117221 */ /* 0x000fe40000000000 */
[--C-:B------:R-:W-:Y:S01]  /*20a0*/  FADD R14, R10, -R19.reuse ;  /* 0x800000130a0e7221 */ /* 0x100fe20000000000 */
[----:B------:R-:W-:Y:S01]  /*20b0*/  FADD R18, R15, -R18 ;  /* 0x800000120f127221 */ /* 0x000fe20000000000 */
[----:B------:R-:W-:Y:S01]  /*20c0*/  FADD R19, -R20, -R19 ;  /* 0x8000001314137221 */ /* 0x000fe20000000100 */
[----:B-1----:R-:W-:Y:S01]  /*20d0*/  FMUL R15, R22, UR4 ;  /* 0x00000004160f7c20 */ /* 0x002fe20008400000 */
[----:B------:R-:W-:Y:S01]  /*20e0*/  FADD R14, R11, -R14 ;  /* 0x8000000e0b0e7221 */ /* 0x000fe20000000000 */
[----:B------:R-:W-:Y:S02]  /*20f0*/  FADD R18, R18, R17 ;  /* 0x0000001112127221 */ /* 0x000fe40000000000 */
[----:B------:R-:W-:Y:S01]  /*2100*/  FFMA R16, R22, UR4, -R15 ;  /* 0x0000000416107c23 */ /* 0x000fe2000800080f */
[----:B------:R-:W-:Y:S01]  /*2110*/  FADD R14, R14, R19 ;  /* 0x000000130e0e7221 */ /* 0x000fe20000000000 */
[----:B------:R-:W-:-:S04]  /*2120*/  FADD R11, -R21, R18 ;  /* 0x00000012150b7221 */ /* 0x000fc80000000100 */
[----:B------:R-:W-:Y:S01]  /*2130*/  FADD R17, R14, R11 ;  /* 0x0000000b0e117221 */ /* 0x000fe20000000000 */
[----:B------:R-:W-:Y:S01]  /*2140*/  FFMA R11, R23, UR4, R16 ;  /* 0x00000004170b7c23 */ /* 0x000fe20008000010 */
[----:B------:R-:W1:Y:S02]  /*2150*/  LDCU UR4, c[0x0][0x3a0] ;  /* 0x00007400ff0477ac */ /* 0x000e640008000800 */
[----:B------:R-:W-:-:S04]  /*2160*/  FADD R19, R10, R17 ;  /* 0x000000110a137221 */ /* 0x000fc80000000000 */
[----:B------:R-:W-:-:S04]  /*2170*/  FADD R14, -R10, R19 ;  /* 0x000000130a0e7221 */ /* 0x000fc80000000100 */
[--C-:B------:R-:W-:Y:S01]  /*2180*/  FADD R27, R19, -R14.reuse ;  /* 0x8000000e131b7221 */ /* 0x100fe20000000000 */
[----:B------:R-:W-:Y:S01]  /*2190*/  FADD R16, R17, -R14 ;  /* 0x8000000e11107221 */ /* 0x000fe20000000000 */
[-C--:B------:R-:W-:Y:S02]  /*21a0*/  FMUL R14, R19, R5.reuse ;  /* 0x00000005130e7220 */ /* 0x080fe40000400000 */
[----:B------:R-:W-:Y:S01]  /*21b0*/  FADD R27, R10, -R27 ;  /* 0x8000001b0a1b7221 */ /* 0x000fe20000000000 */
[----:B------:R-:W-:Y:S01]  /*21c0*/  FADD R10, R15, R11 ;  /* 0x0000000b0f0a7221 */ /* 0x000fe20000000000 */
[----:B------:R-:W-:Y:S02]  /*21d0*/  FFMA R19, R19, R5, -R14 ;  /* 0x0000000513137223 */ /* 0x000fe4000000080e */
[----:B------:R-:W-:Y:S01]  /*21e0*/  FADD R16, R27, R16 ;  /* 0x000000101b107221 */ /* 0x000fe20000000000 */
[----:B------:R-:W-:-:S03]  /*21f0*/  FADD R18, -R15, R10 ;  /* 0x0000000a0f127221 */ /* 0x000fc60000000100 */
[----:B------:R-:W-:Y:S01]  /*2200*/  FFMA R19, R16, R5, R19 ;  /* 0x0000000510137223 */ /* 0x000fe20000000013 */
[--C-:B------:R-:W-:Y:S01]  /*2210*/  FADD R16, R10, -R18.reuse ;  /* 0x800000120a107221 */ /* 0x100fe20000000000 */
[----:B------:R-:W-:Y:S02]  /*2220*/  FADD R24, R11, -R18 ;  /* 0x800000120b187221 */ /* 0x000fe40000000000 */
[----:B------:R-:W-:Y:S01]  /*2230*/  FADD R17, R14, R19 ;  /* 0x000000130e117221 */ /* 0x000fe20000000000 */
[----:B------:R-:W-:-:S03]  /*2240*/  FADD R11, R15, -R16 ;  /* 0x800000100f0b7221 */ /* 0x000fc60000000000 */
[C---:B------:R-:W-:Y:S01]  /*2250*/  FADD R18, -R14.reuse, R17 ;  /* 0x000000110e127221 */ /* 0x040fe20000000100 */
[----:B------:R-:W-:Y:S01]  /*2260*/  FADD R16, R17, -R10 ;  /* 0x8000000a11107221 */ /* 0x000fe20000000000 */
[----:B------:R-:W-:Y:S02]  /*2270*/  FADD R11, R11, R24 ;  /* 0x000000180b0b7221 */ /* 0x000fe40000000000 */
[C---:B------:R-:W-:Y:S01]  /*2280*/  FADD R15, R17.reuse, -R18 ;  /* 0x80000012110f7221 */ /* 0x040fe20000000000 */
[----:B------:R-:W-:Y:S01]  /*2290*/  FADD R27, -R17, R16 ;  /* 0x00000010111b7221 */ /* 0x000fe20000000100 */
[----:B------:R-:W-:Y:S02]  /*22a0*/  FADD R18, R19, -R18 ;  /* 0x8000001213127221 */ /* 0x000fe40000000000 */
[----:B------:R-:W-:Y:S01]  /*22b0*/  FADD R15, R14, -R15 ;  /* 0x8000000f0e0f7221 */ /* 0x000fe20000000000 */
[--C-:B------:R-:W-:Y:S01]  /*22c0*/  FADD R14, R16, -R27.reuse ;  /* 0x8000001b100e7221 */ /* 0x100fe20000000000 */
[----:B------:R-:W-:-:S02]  /*22d0*/  FADD R27, -R10, -R27 ;  /* 0x8000001b0a1b7221 */ /* 0x000fc40000000100 */
[----:B------:R-:W-:Y:S01]  /*22e0*/  FADD R18, R15, R18 ;  /* 0x000000120f127221 */ /* 0x000fe20000000000 */
[----:B------:R-:W-:-:S03]  /*22f0*/  FADD R14, R17, -R14 ;  /* 0x8000000e110e7221 */ /* 0x000fc60000000000 */
[----:B------:R-:W-:Y:S01]  /*2300*/  FADD R11, R18, -R11 ;  /* 0x8000000b120b7221 */ /* 0x000fe20000000000 */
[----:B------:R-:W-:-:S04]  /*2310*/  FADD R14, R14, R27 ;  /* 0x0000001b0e0e7221 */ /* 0x000fc80000000000 */
[----:B------:R-:W-:-:S04]  /*2320*/  FADD R11, R14, R11 ;  /* 0x0000000b0e0b7221 */ /* 0x000fc80000000000 */
[----:B------:R-:W-:-:S04]  /*2330*/  FADD R15, R16, R11 ;  /* 0x0000000b100f7221 */ /* 0x000fc80000000000 */
[----:B------:R-:W-:-:S04]  /*2340*/  FADD R10, -R16, R15 ;  /* 0x0000000f100a7221 */ /* 0x000fc80000000100 */
[--C-:B------:R-:W-:Y:S01]  /*2350*/  FADD R17, R15, -R10.reuse ;  /* 0x8000000a0f117221 */ /* 0x100fe20000000000 */
[----:B------:R-:W-:-:S03]  /*2360*/  FADD R10, R11, -R10 ;  /* 0x8000000a0b0a7221 */ /* 0x000fc60000000000 */
[----:B------:R-:W-:Y:S01]  /*2370*/  FADD R17, R16, -R17 ;  /* 0x8000001110117221 */ /* 0x000fe20000000000 */
[----:B------:R-:W-:-:S03]  /*2380*/  HFMA2 R16, -RZ, RZ, 1.857421875, -1409 ;  /* 0x3f6ee581ff107431 */ /* 0x000fc600000001ff */
[----:B------:R-:W-:-:S04]  /*2390*/  FADD R10, R17, R10 ;  /* 0x0000000a110a7221 */ /* 0x000fc80000000000 */
[----:B------:R-:W-:Y:S01]  /*23a0*/  FADD R10, R15, R10 ;  /* 0x0000000a0f0a7221 */ /* 0x000fe20000000000 */
[----:B------:R-:W-:-:S03]  /*23b0*/  MOV R15, 0x3b2090aa ;  /* 0x3b2090aa000f7802 */ /* 0x000fc60000000f00 */
[----:B-1----:R-:W-:-:S04]  /*23c0*/  FMUL R10, R10, UR4 ;  /* 0x000000040a0a7c20 */ /* 0x002fc80008400000 */
[----:B------:R-:W1:Y:S01]  /*23d0*/  MUFU.RCP R11, |R10| ;  /* 0x4000000a000b7308 */ /* 0x000e620000001000 */
[----:B------:R-:W-:-:S04]  /*23e0*/  FSETP.GT.AND P0, PT, |R10|, 1, PT ;  /* 0x3f8000000a00780b */ /* 0x000fc80003f04200 */
[----:B-1----:R-:W-:-:S05]  /*23f0*/  FSEL R11, R11, |R10|, P0 ;  /* 0x4000000a0b0b7208 */ /* 0x002fca0000000000 */
[----:B------:R-:W-:-:S04]  /*2400*/  FMUL R14, R11, R11 ;  /* 0x0000000b0b0e7220 */ /* 0x000fc80000400000 */
[----:B------:R-:W-:-:S04]  /*2410*/  FFMA R15, R14, R15, -0.014396979473531246185 ;  /* 0xbc6be14f0e0f7423 */ /* 0x000fc8000000000f */
[----:B------:R-:W-:-:S04]  /*2420*/  FFMA R15, R14, R15, 0.039849750697612762451 ;  /* 0x3d23397e0e0f7423 */ /* 0x000fc8000000000f */
[----:B------:R-:W-:-:S04]  /*2430*/  FFMA R15, R14, R15, -0.072529748082160949707 ;  /* 0xbd948a7a0e0f7423 */ /* 0x000fc8000000000f */
[----:B------:R-:W-:-:S04]  /*2440*/  FFMA R15, R14, R15, 0.10518480092287063599 ;  /* 0x3dd76b210e0f7423 */ /* 0x000fc8000000000f */
[----:B------:R-:W-:-:S04]  /*2450*/  FFMA R15, R14, R15, -0.14171802997589111328 ;  /* 0xbe111e880e0f7423 */ /* 0x000fc8000000000f */
[----:B------:R-:W-:-:S04]  /*2460*/  FFMA R15, R14, R15, 0.19988775253295898438 ;  /* 0x3e4caf600e0f7423 */ /* 0x000fc8000000000f */
[----:B------:R-:W-:-:S04]  /*2470*/  FFMA R15, R14, R15, -0.33332940936088562012 ;  /* 0xbeaaaa270e0f7423 */ /* 0x000fc8000000000f */
[----:B------:R-:W-:-:S04]  /*2480*/  FMUL R14, R14, R15 ;  /* 0x0000000f0e0e7220 */ /* 0x000fc80000400000 */
[----:B------:R-:W-:-:S04]  /*2490*/  FFMA R11, R11, R14, R11 ;  /* 0x0000000e0b0b7223 */ /* 0x000fc8000000000b */
[----:B------:R-:W-:Y:S01]  /*24a0*/  @P0 FFMA R11, R16, 1.6832555532455444336, -R11 ;  /* 0x3fd774eb100b0823 */ /* 0x000fe2000000080b */
[----:B------:R-:W-:-:S04]  /*24b0*/  FSETP.NAN.AND P0, PT, |R10|, |R10|, PT ;  /* 0x4000000a0a00720b */ /* 0x000fc80003f08200 */
[----:B------:R-:W-:-:S04]  /*24c0*/  LOP3.LUT R10, R11, 0x80000000, R10, 0xb8, !PT ;  /* 0x800000000b0a7812 */ /* 0x000fc800078eb80a */
[----:B------:R-:W-:-:S05]  /*24d0*/  FSEL R10, R10, R11, !P0 ;  /* 0x0000000b0a0a7208 */ /* 0x000fca0004000000 */
[----:B------:R-:W-:-:S07]  /*24e0*/  FMUL R15, R10, 57.295780181884765625 ;  /* 0x42652ee10a0f7820 */ /* 0x000fce0000400000 */
.L_x_36:
[----:B------:R-:W-:Y:S05]  /*24f0*/  BSYNC.RECONVERGENT B0 ;  /* 0x0000000000007941 */ /* 0x000fea0003800200 */
.L_x_35:
[----:B------:R-:W-:Y:S04]  /*2500*/  BSSY.RECONVERGENT B0, `(.L_x_37) ;  /* 0x0000034000007945 */ /* 0x000fe80003800200 */
[----:B------:R-:W-:Y:S05]  /*2510*/  @P1 BRA `(.L_x_38) ;  /* 0x0000000000c81947 */ /* 0x000fea0003800000 */
[----:B------:R-:W1:Y:S01]  /*2520*/  LDCU UR4, c[0x0][0x398] ;  /* 0x00007300ff0477ac */ /* 0x000e620008000800 */
[----:B------:R-:W2:Y:S01]  /*2530*/  LDC.64 R10, c[0x0][0x380] ;  /* 0x0000e000ff0a7b82 */ /* 0x000ea20000000a00 */
[----:B-1----:R-:W-:-:S05]  /*2540*/  IADD3 R17, PT, PT, R25, -UR4, RZ ;  /* 0x8000000419117c10 */ /* 0x002fca000fffe0ff */
[----:B------:R-:W-:-:S05]  /*2550*/  IMAD R19, R17, R12, R12 ;  /* 0x0000000c11137224 */ /* 0x000fca00078e020c */
[----:B------:R-:W-:-:S05]  /*2560*/  IADD3 R19, PT, PT, R19, R0, RZ ;  /* 0x0000000013137210 */ /* 0x000fca0007ffe0ff */
[----:B--2---:R-:W-:-:S05]  /*2570*/  IMAD.WIDE R10, R19, 0x4, R10 ;  /* 0x00000004130a7825 */ /* 0x004fca00078e020a */
[----:B------:R-:W2:Y:S01]  /*2580*/  LDG.E.CONSTANT R25, desc[UR6][R10.64] ;  /* 0x000000060a197981 */ /* 0x000ea2000c1e9900 */
[----:B------:R-:W-:-:S04]  /*2590*/  IADD3 R17, PT, PT, R17, 0x1, RZ ;  /* 0x0000000111117810 */ /* 0x000fc80007ffe0ff */
[----:B------:R-:W-:-:S05]  /*25a0*/  I2FP.F32.S32 R16, R17 ;  /* 0x0000001100107245 */ /* 0x000fca0000201400 */
[----:B--2---:R-:W-:-:S04]  /*25b0*/  FMUL R18, R25, R16 ;  /* 0x0000001019127220 */ /* 0x004fc80000400000 */
[----:B------:R-:W-:-:S04]  /*25c0*/  FADD R19, R20, -R18 ;  /* 0x8000001214137221 */ /* 0x000fc80000000000 */
[----:B------:R-:W-:-:S04]  /*25d0*/  FADD R14, -R20, R19 ;  /* 0x00000013140e7221 */ /* 0x000fc80000000100 */
[--C-:B------:R-:W-:Y:S01]  /*25e0*/  FADD R17, R19, -R14.reuse ;  /* 0x8000000e13117221 */ /* 0x100fe20000000000 */
[----:B------:R-:W-:-:S03]  /*25f0*/  FADD R14, -R18, -R14 ;  /* 0x8000000e120e7221 */ /* 0x000fc60000000100 */
[----:B------:R-:W-:-:S04]  /*2600*/  FADD R17, R20, -R17 ;  /* 0x8000001114117221 */ /* 0x000fc80000000000 */
[----:B------:R-:W-:Y:S01]  /*2610*/  FADD R14, R17, R14 ;  /* 0x0000000e110e7221 */ /* 0x000fe20000000000 */
[----:B------:R-:W-:-:S03]  /*2620*/  FADD R17, R22, -R25 ;  /* 0x8000001916117221 */ /* 0x000fc60000000000 */
[----:B------:R-:W-:Y:S01]  /*2630*/  FADD R14, R21, R14 ;  /* 0x0000000e150e7221 */ /* 0x000fe20000000000 */
[----:B------:R-:W-:Y:S01]  /*2640*/  FFMA R21, R25, R16, -R18 ;  /* 0x0000001019157223 */ /* 0x000fe20000000812 */
[C---:B------:R-:W-:Y:S02]  /*2650*/  FADD R16, -R22.reuse, R17 ;  /* 0x0000001116107221 */ /* 0x040fe40000000100 */
[----:B------:R-:W-:Y:S02]  /*2660*/  FADD R10, R19, R14 ;  /* 0x0000000e130a7221 */ /* 0x000fe40000000000 */
[--C-:B------:R-:W-:Y:S01]  /*2670*/  FADD R27, R17, -R16.reuse ;  /* 0x80000010111b7221 */ /* 0x100fe20000000000 */
[----:B------:R-:W-:Y:S01]  /*2680*/  FADD R25, -R25, -R16 ;  /* 0x8000001019197221 */ /* 0x000fe20000000100 */
[--C-:B------:R-:W-:Y:S01]  /*2690*/  FADD R11, -R21, R10.reuse ;  /* 0x0000000a150b7221 */ /* 0x100fe20000000100 */
[----:B------:R-:W-:Y:S01]  /*26a0*/  FADD R29, -R19, R10 ;  /* 0x0000000a131d7221 */ /* 0x000fe20000000100 */
[----:B------:R-:W-:-:S02]  /*26b0*/  FADD R22, R22, -R27 ;  /* 0x8000001b16167221 */ /* 0x000fc40000000000 */
[C---:B------:R-:W-:Y:S01]  /*26c0*/  FADD R18, -R10.reuse, R11 ;  /* 0x0000000b0a127221 */ /* 0x040fe20000000100 */
[--C-:B------:R-:W-:Y:S01]  /*26d0*/  FADD R16, R10, -R29.reuse ;  /* 0x8000001d0a107221 */ /* 0x100fe20000000000 */
[----:B------:R-:W-:Y:S01]  /*26e0*/  FADD R29, R14, -R29 ;  /* 0x8000001d0e1d7221 */ /* 0x000fe20000000000 */
[----:B------:R-:W-:Y:S01]  /*26f0*/  FADD R22, R22, R25 ;  /* 0x0000001916167221 */ /* 0x000fe20000000000 */
[----:B------:R-:W-:Y:S01]  /*2700*/  FADD R27, R11, -R18 ;  /* 0x800000120b1b7221 */ /* 0x000fe20000000000 */
[----:B------:R-:W-:Y:S01]  /*2710*/  FADD R16, R19, -R16 ;  /* 0x8000001013107221 */ /* 0x000fe20000000000 */
[----:B------:R-:W-:Y:S02]  /*2720*/  FADD R18, -R21, -R18 ;  /* 0x8000001215127221 */ /* 0x000fe40000000100 */
[----:B------:R-:W-:Y:S01]  /*2730*/  FADD R27, R10, -R27 ;  /* 0x8000001b0a1b7221 */ /* 0x000fe20000000000 */
[----:B------:R-:W-:Y:S01]  /*2740*/  FADD R16, R16, R29 ;  /* 0x0000001d10107221 */ /* 0x000fe20000000000 */
[----:B------:R-:W-:-:S02]  /*2750*/  FADD R10, R23, R22 ;  /* 0x00000016170a7221 */ /* 0x000fc40000000000 */
[----:B------:R-:W-:Y:S02]  /*2760*/  FADD R27, R27, R18 ;  /* 0x000000121b1b7221 */ /* 0x000fe40000000000 */
[C---:B------:R-:W-:Y:S02]  /*2770*/  FADD R22, R17.reuse, R10 ;  /* 0x0000000a11167221 */ /* 0x040fe40000000000 */
[----:B------:R-:W-:Y:S02]  /*2780*/  FADD R16, R16, R27 ;  /* 0x0000001b10107221 */ /* 0x000fe40000000000 */
[----:B------:R-:W-:Y:S02]  /*2790*/  FADD R19, -R17, R22 ;  /* 0x0000001611137221 */ /* 0x000fe40000000100 */
[C---:B------:R-:W-:Y:S02]  /*27a0*/  FADD R20, R11.reuse, R16 ;  /* 0x000000100b147221 */ /* 0x040fe40000000000 */
[--C-:B------:R-:W-:Y:S01]  /*27b0*/  FADD R14, R22, -R19.reuse ;  /* 0x80000013160e7221 */ /* 0x100fe20000000000 */
[----:B------:R-:W-:Y:S01]  /*27c0*/  FADD R19, R10, -R19 ;  /* 0x800000130a137221 */ /* 0x000fe20000000000 */
[----:B------:R-:W-:-:S02]  /*27d0*/  FADD R21, -R11, R20 ;  /* 0x000000140b157221 */ /* 0x000fc40000000100 */
[----:B------:R-:W-:Y:S02]  /*27e0*/  FADD R14, R17, -R14 ;  /* 0x8000000e110e7221 */ /* 0x000fe40000000000 */
[--C-:B------:R-:W-:Y:S01]  /*27f0*/  FADD R18, R20, -R21.reuse ;  /* 0x8000001514127221 */ /* 0x100fe20000000000 */
[----:B------:R-:W-:Y:S01]  /*2800*/  FADD R21, R16, -R21 ;  /* 0x8000001510157221 */ /* 0x000fe20000000000 */
[----:B------:R-:W-:Y:S02]  /*2810*/  FADD R23, R14, R19 ;  /* 0x000000130e177221 */ /* 0x000fe40000000000 */
[----:B------:R-:W-:-:S04]  /*2820*/  FADD R18, R11, -R18 ;  /* 0x800000120b127221 */ /* 0x000fc80000000000 */
[----:B------:R-:W-:-:S07]  /*2830*/  FADD R21, R18, R21 ;  /* 0x0000001512157221 */ /* 0x000fce0000000000 */
.L_x_38:
[----:B------:R-:W-:Y:S05]  /*2840*/  BSYNC.RECONVERGENT B0 ;  /* 0x0000000000007941 */ /* 0x000fea0003800200 */
.L_x_37:
[----:B------:R-:W1:Y:S01]  /*2850*/  LDCU UR4, c[0x0][0x394] ;  /* 0x00007280ff0477ac */ /* 0x000e620008000800 */
[----:B0-----:R-:W-:-:S05]  /*2860*/  IMAD.WIDE R6, R13, 0x4, R6 ;  /* 0x000000040d067825 */ /* 0x001fca00078e0206 */
[----:B------:R0:W-:Y:S01]  /*2870*/  STG.E desc[UR6][R6.64], R15 ;  /* 0x0000000f06007986 */ /* 0x0001e2000c101906 */
[----:B-1----:R-:W-:-:S13]  /*2880*/  ISETP.GE.AND P0, PT, R9, UR4, PT ;  /* 0x0000000409007c0c */ /* 0x002fda000bf06270 */
[----:B0-----:R-:W-:Y:S05]  /*2890*/  @P0 BRA `(.L_x_9) ;  /* 0x00000028006c0947 */ /* 0x001fea0003800000 */
[----:B------:R-:W0:Y:S01]  /*28a0*/  LDC.64 R6, c[0x0][0x380] ;  /* 0x0000e000ff067b82 */ /* 0x000e220000000a00 */
[----:B------:R-:W-:-:S05]  /*28b0*/  IADD3 R13, PT, PT, R13, R12, RZ ;  /* 0x0000000c0d0d7210 */ /* 0x000fca0007ffe0ff */
[----:B0-----:R-:W-:-:S05]  /*28c0*/  IMAD.WIDE R6, R13, 0x4, R6 ;  /* 0x000000040d067825 */ /* 0x001fca00078e0206 */
[----:B------:R0:W5:Y:S02]  /*28d0*/  LDG.E.CONSTANT R14, desc[UR6][R6.64] ;  /* 0x00000006060e7981 */ /* 0x000164000c1e9900 */
.L_x_46:
[----:B------:R-:W1:Y:S01]  /*28e0*/  LDC R19, c[0x0][0x398] ;  /* 0x0000e600ff137b82 */ /* 0x000e620000000800 */
[----:B------:R-:W-:Y:S01]  /*28f0*/  MOV R16, R9 ;  /* 0x0000000900107202 */ /* 0x000fe20000000f00 */
[----:B------:R-:W2:Y:S06]  /*2900*/  LDCU UR4, c[0x0][0x394] ;  /* 0x00007280ff0477ac */ /* 0x000eac0008000800 */
[----:B------:R-:W3:Y:S08]  /*2910*/  LDC R15, c[0x0][0x390] ;  /* 0x0000e400ff0f7b82 */ /* 0x000ef00000000800 */
[----:B0-----:R-:W0:Y:S01]  /*2920*/  LDC.64 R6, c[0x0][0x380] ;  /* 0x0000e000ff067b82 */ /* 0x001e220000000a00 */
[----:B-1----:R-:W-:-:S05]  /*2930*/  IADD3 R18, PT, PT, R16, -R19, RZ ;  /* 0x8000001310127210 */ /* 0x002fca0007ffe0ff */
[----:B---3--:R-:W-:-:S05]  /*2940*/  IMAD R11, R18, R15, R15 ;  /* 0x0000000f120b7224 */ /* 0x008fca00078e020f */
[----:B------:R-:W-:-:S05]  /*2950*/  IADD3 R11, PT, PT, R11, R0, RZ ;  /* 0x000000000b0b7210 */ /* 0x000fca0007ffe0ff */
[----:B0-----:R-:W-:-:S05]  /*2960*/  IMAD.WIDE R12, R11, 0x4, R6 ;  /* 0x000000040b0c7825 */ /* 0x001fca00078e0206 */
[----:B------:R0:W3:Y:S01]  /*2970*/  LDG.E.CONSTANT R17, desc[UR6][R12.64] ;  /* 0x000000060c117981 */ /* 0x0000e2000c1e9900 */
[----:B------:R-:W-:Y:S02]  /*2980*/  IADD3 R9, PT, PT, R9, 0x1, RZ ;  /* 0x0000000109097810 */ /* 0x000fe40007ffe0ff */
[----:B-----5:R-:W-:Y:S02]  /*2990*/  MOV R25, R14 ;  /* 0x0000000e00197202 */ /* 0x020fe40000000f00 */
[----:B--2---:R-:W-:-:S13]  /*29a0*/  ISETP.GE.AND P0, PT, R9, UR4, PT ;  /* 0x0000000409007c0c */ /* 0x004fda000bf06270 */
[----:B------:R-:W-:-:S04]  /*29b0*/  @!P0 IMAD R11, R9, R15, R0 ;  /* 0x0000000f090b8224 */ /* 0x000fc800078e0200 */
[----:B------:R-:W-:-:S05]  /*29c0*/  @!P0 IMAD.WIDE R10, R11, 0x4, R6 ;  /* 0x000000040b0a8825 */ /* 0x000fca00078e0206 */
[----:B------:R1:W5:Y:S01]  /*29d0*/  @!P0 LDG.E.CONSTANT R14, desc[UR6][R10.64] ;  /* 0x000000060a0e8981 */ /* 0x000362000c1e9900 */
[----:B------:R-:W-:Y:S01]  /*29e0*/  FSETP.NAN.AND P0, PT, |R25|, |R25|, PT ;  /* 0x400000191900720b */ /* 0x000fe20003f08200 */
[----:B------:R-:W-:Y:S01]  /*29f0*/  BSSY.RECONVERGENT B0, `(.L_x_39) ;  /* 0x0000280000007945 */ /* 0x000fe20003800200 */
[----:B------:R-:W-:Y:S02]  /*2a00*/  IADD3 R24, PT, PT, R8, 0x1, RZ ;  /* 0x0000000108187810 */ /* 0x000fe40007ffe0ff */
[----:B0-----:R-:W-:Y:S02]  /*2a10*/  MOV R12, R8 ;  /* 0x00000008000c7202 */ /* 0x001fe40000000f00 */
[----:B------:R-:W-:-:S07]  /*2a20*/  MOV R13, 0x7fffffff ;  /* 0x7fffffff000d7802 */ /* 0x000fce0000000f00 */
[----:B------:R-:W-:Y:S02]  /*2a30*/  @!P0 IADD3 R24, PT, PT, R8, RZ, RZ ;  /* 0x000000ff08188210 */ /* 0x000fe40007ffe0ff */
[----:B------:R-:W-:Y:S02]  /*2a40*/  ISETP.GE.AND P0, PT, R9, UR4, PT ;  /* 0x0000000409007c0c */ /* 0x000fe4000bf06270 */
[----:B------:R-:W-:Y:S02]  /*2a50*/  IADD3 R8, PT, PT, R24, -0x1, RZ ;  /* 0xffffffff18087810 */ /* 0x000fe40007ffe0ff */
[----:B---3--:R-:W-:-:S13]  /*2a60*/  FSETP.NAN.AND P1, PT, |R17|, |R17|, PT ;  /* 0x400000111100720b */ /* 0x008fda0003f28200 */
[----:B------:R-:W-:-:S04]  /*2a70*/  @!P1 IADD3 R8, PT, PT, R24, RZ, RZ ;  /* 0x000000ff18089210 */ /* 0x000fc80007ffe0ff */
[----:B------:R-:W-:-:S13]  /*2a80*/  ISETP.NE.AND P1, PT, R8, RZ, PT ;  /* 0x000000ff0800720c */ /* 0x000fda0003f25270 */
[----:B-1----:R-:W-:Y:S05]  /*2a90*/  @P1 BRA `(.L_x_40) ;  /* 0x0000002400d41947 */ /* 0x002fea0003800000 */
[----:B------:R-:W-:Y:S02]  /*2aa0*/  ISETP.NE.AND P1, PT, R12, RZ, PT ;  /* 0x000000ff0c00720c */ /* 0x000fe40003f25270 */
[----:B------:R-:W-:-:S11]  /*2ab0*/  IADD3 R18, PT, PT, R18, 0x1, RZ ;  /* 0x0000000112127810 */ /* 0x000fd60007ffe0ff */
[----:B------:R-:W-:Y:S05]  /*2ac0*/  @P1 BRA `(.L_x_41) ;  /* 0x0000000800901947 */ /* 0x000fea0003800000 */
[----:B------:R-:W-:Y:S01]  /*2ad0*/  I2FP.F32.U32 R10, R16 ;  /* 0x00000010000a7245 */ /* 0x000fe20000201000 */
[C---:B------:R-:W-:Y:S01]  /*2ae0*/  FADD R7, R22.reuse, R25 ;  /* 0x0000001916077221 */ /* 0x040fe20000000000 */
[----:B------:R-:W0:Y:S03]  /*2af0*/  LDCU UR4, c[0x0][0x39c] ;  /* 0x00007380ff0477ac */ /* 0x000e260008000800 */
[----:B------:R-:W-:Y:S01]  /*2b00*/  FMUL R12, R25, R10 ;  /* 0x0000000a190c7220 */ /* 0x000fe20000400000 */
        /* <DEDUP_REMOVED lines=8> */
[----:B------:R-:W-:Y:S01]  /*2b90*/  FADD R6, R13, R6 ;  /* 0x000000060d067221 */ /* 0x000fe20000000000 */
[----:B------:R-:W-:Y:S01]  /*2ba0*/  FFMA R12, R25, R10, -R12 ;  /* 0x0000000a190c7223 */ /* 0x000fe2000000080c */
[----:B------:R-:W-:Y:S02]  /*2bb0*/  FADD R27, R20, -R27 ;  /* 0x8000001b141b7221 */ /* 0x000fe40000000000 */
[----:B------:R-:W-:Y:S02]  /*2bc0*/  FADD R20, R23, R6 ;  /* 0x0000000617147221 */ /* 0x000fe40000000000 */
[----:B------:R-:W-:Y:S02]  /*2bd0*/  FADD R22, R27, R22 ;  /* 0x000000161b167221 */ /* 0x000fe40000000000 */
[----:B------:R-:W-:-:S02]  /*2be0*/  FADD R6, R7, R20 ;  /* 0x0000001407067221 */ /* 0x000fc40000000000 */
[----:B------:R-:W-:Y:S02]  /*2bf0*/  FADD R28, R21, R22 ;  /* 0x00000016151c7221 */ /* 0x000fe40000000000 */
[----:B------:R-:W-:Y:S02]  /*2c00*/  FADD R19, -R7, R6 ;  /* 0x0000000607137221 */ /* 0x000fe40000000100 */
[C---:B------:R-:W-:Y:S02]  /*2c10*/  FADD R22, R11.reuse, R28 ;  /* 0x0000001c0b167221 */ /* 0x040fe40000000000 */
[--C-:B------:R-:W-:Y:S01]  /*2c20*/  FADD R24, R6, -R19.reuse ;  /* 0x8000001306187221 */ /* 0x100fe20000000000 */
[----:B------:R-:W-:Y:S01]  /*2c30*/  FADD R26, R20, -R19 ;  /* 0x80000013141a7221 */ /* 0x000fe20000000000 */
[--C-:B------:R-:W-:Y:S01]  /*2c40*/  FADD R13, R12, R22.reuse ;  /* 0x000000160c0d7221 */ /* 0x100fe20000000000 */
[----:B------:R-:W-:Y:S01]  /*2c50*/  FADD R21, -R11, R22 ;  /* 0x000000160b157221 */ /* 0x000fe20000000100 */
[----:B------:R-:W-:Y:S01]  /*2c60*/  FADD R7, R7, -R24 ;  /* 0x8000001807077221 */ /* 0x000fe20000000000 */
[----:B------:R-:W-:Y:S01]  /*2c70*/  FMUL R19, R6, R10 ;  /* 0x0000000a06137220 */ /* 0x000fe20000400000 */
[----:B------:R-:W-:Y:S01]  /*2c80*/  FADD R23, -R22, R13 ;  /* 0x0000000d16177221 */ /* 0x000fe20000000100 */
[--C-:B------:R-:W-:Y:S01]  /*2c90*/  FADD R20, R28, -R21.reuse ;  /* 0x800000151c147221 */ /* 0x100fe20000000000 */
[----:B------:R-:W-:Y:S01]  /*2ca0*/  FADD R24, R22, -R21 ;  /* 0x8000001516187221 */ /* 0x000fe20000000000 */
[----:B------:R-:W-:Y:S01]  /*2cb0*/  FADD R7, R7, R26 ;  /* 0x0000001a07077221 */ /* 0x000fe20000000000 */
[--C-:B------:R-:W-:Y:S01]  /*2cc0*/  FADD R21, R13, -R23.reuse ;  /* 0x800000170d157221 */ /* 0x100fe20000000000 */
[----:B------:R-:W-:Y:S01]  /*2cd0*/  FADD R12, R12, -R23 ;  /* 0x800000170c0c7221 */ /* 0x000fe20000000000 */
[----:B------:R-:W-:-:S02]  /*2ce0*/  FADD R11, R11, -R24 ;  /* 0x800000180b0b7221 */ /* 0x000fc40000000000 */
[----:B------:R-:W-:Y:S01]  /*2cf0*/  FADD R21, R22, -R21 ;  /* 0x8000001516157221 */ /* 0x000fe20000000000 */
[-C--:B------:R-:W-:Y:S01]  /*2d00*/  FFMA R22, R6, R10.reuse, -R19 ;  /* 0x0000000a06167223 */ /* 0x080fe20000000813 */
[----:B------:R-:W-:Y:S02]  /*2d10*/  FADD R11, R11, R20 ;  /* 0x000000140b0b7221 */ /* 0x000fe40000000000 */
[----:B------:R-:W-:Y:S01]  /*2d20*/  FADD R12, R21, R12 ;  /* 0x0000000c150c7221 */ /* 0x000fe20000000000 */
[----:B------:R-:W-:-:S03]  /*2d30*/  FFMA R22, R7, R10, R22 ;  /* 0x0000000a07167223 */ /* 0x000fc60000000016 */
[----:B------:R-:W-:Y:S01]  /*2d40*/  FADD R20, R11, R12 ;  /* 0x0000000c0b147221 */ /* 0x000fe20000000000 */
[----:B------:R-:W-:-:S03]  /*2d50*/  FADD R11, R19, R22 ;  /* 0x00000016130b7221 */ /* 0x000fc60000000000 */
[----:B------:R-:W-:Y:S01]  /*2d60*/  FADD R10, R13, R20 ;  /* 0x000000140d0a7221 */ /* 0x000fe20000000000 */
[----:B------:R-:W-:-:S03]  /*2d70*/  FADD R21, -R19, R11 ;  /* 0x0000000b13157221 */ /* 0x000fc60000000100 */
[----:B------:R-:W-:Y:S01]  /*2d80*/  FADD R12, -R10, R11 ;  /* 0x0000000b0a0c7221 */ /* 0x000fe20000000100 */
[----:B------:R-:W-:Y:S01]  /*2d90*/  FADD R23, -R13, R10 ;  /* 0x0000000a0d177221 */ /* 0x000fe20000000100 */
[C-C-:B------:R-:W-:Y:S01]  /*2da0*/  FADD R24, R11.reuse, -R21.reuse ;  /* 0x800000150b187221 */ /* 0x140fe20000000000 */
[----:B------:R-:W-:Y:S01]  /*2db0*/  FADD R25, R22, -R21 ;  /* 0x8000001516197221 */ /* 0x000fe20000000000 */
[----:B------:R-:W-:Y:S01]  /*2dc0*/  FADD R21, -R11, R12 ;  /* 0x0000000c0b157221 */ /* 0x000fe20000000100 */
[--C-:B------:R-:W-:Y:S01]  /*2dd0*/  FADD R22, R10, -R23.reuse ;  /* 0x800000170a167221 */ /* 0x100fe20000000000 */
[----:B------:R-:W-:Y:S01]  /*2de0*/  FADD R23, R20, -R23 ;  /* 0x8000001714177221 */ /* 0x000fe20000000000 */
[----:B------:R-:W-:Y:S01]  /*2df0*/  FADD R24, R19, -R24 ;  /* 0x8000001813187221 */ /* 0x000fe20000000000 */
[--C-:B------:R-:W-:Y:S01]  /*2e00*/  FADD R20, R12, -R21.reuse ;  /* 0x800000150c147221 */ /* 0x100fe20000000000 */
[----:B------:R-:W-:Y:S01]  /*2e10*/  FADD R22, R13, -R22 ;  /* 0x800000160d167221 */ /* 0x000fe20000000000 */
[----:B------:R-:W-:Y:S01]  /*2e20*/  FADD R21, -R10, -R21 ;  /* 0x800000150a157221 */ /* 0x000fe20000000100 */
[----:B------:R-:W-:Y:S01]  /*2e30*/  FADD R24, R24, R25 ;  /* 0x0000001918187221 */ /* 0x000fe20000000000 */
[----:B------:R-:W-:Y:S01]  /*2e40*/  FADD R20, R11, -R20 ;  /* 0x800000140b147221 */ /* 0x000fe20000000000 */
[----:B------:R-:W-:Y:S01]  /*2e50*/  FADD R11, R22, R23 ;  /* 0x00000017160b7221 */ /* 0x000fe20000000000 */
[----:B0-----:R-:W-:-:S02]  /*2e60*/  FMUL R19, R6, UR4 ;  /* 0x0000000406137c20 */ /* 0x001fc40008400000 */
[----:B------:R-:W-:Y:S01]  /*2e70*/  FADD R20, R20, R21 ;  /* 0x0000001514147221 */ /* 0x000fe20000000000 */
[----:B------:R-:W-:Y:S01]  /*2e80*/  FADD R13, -R11, R24 ;  /* 0x000000180b0d7221 */ /* 0x000fe20000000100 */
[----:B------:R-:W-:-:S03]  /*2e90*/  FFMA R22, R6, UR4, -R19 ;  /* 0x0000000406167c23 */ /* 0x000fc60008000813 */
[----:B------:R-:W-:Y:S01]  /*2ea0*/  FADD R21, R20, R13 ;  /* 0x0000000d14157221 */ /* 0x000fe20000000000 */
[----:B------:R-:W-:Y:S01]  /*2eb0*/  FFMA R13, R7, UR4, R22 ;  /* 0x00000004070d7c23 */ /* 0x000fe20008000016 */
[----:B------:R-:W0:Y:S02]  /*2ec0*/  LDCU UR4, c[0x0][0x3a0] ;  /* 0x00007400ff0477ac */ /* 0x000e240008000800 */
        /* <DEDUP_REMOVED lines=28> */
[----:B------:R-:W-:Y:S01]  /*3090*/  FADD R13, R20, R13 ;  /* 0x0000000d140d7221 */ /* 0x000fe20000000000 */
[----:B------:R-:W-:-:S03]  /*30a0*/  I2FP.F32.S32 R20, R18 ;  /* 0x0000001200147245 */ /* 0x000fc60000201400 */
[----:B------:R-:W-:-:S04]  /*30b0*/  FADD R19, R22, R13 ;  /* 0x0000000d16137221 */ /* 0x000fc80000000000 */
[----:B------:R-:W-:-:S04]  /*30c0*/  FADD R12, -R22, R19 ;  /* 0x00000013160c7221 */ /* 0x000fc80000000100 */
[--C-:B------:R-:W-:Y:S01]  /*30d0*/  FADD R21, R19, -R12.reuse ;  /* 0x8000000c13157221 */ /* 0x100fe20000000000 */
[----:B------:R-:W-:-:S03]  /*30e0*/  FADD R12, R13, -R12 ;  /* 0x8000000c0d0c7221 */ /* 0x000fc60000000000 */
[----:B------:R-:W-:Y:S01]  /*30f0*/  FADD R21, R22, -R21 ;  /* 0x8000001516157221 */ /* 0x000fe20000000000 */
[----:B------:R-:W-:-:S03]  /*3100*/  FMUL R22, R17, R20 ;  /* 0x0000001411167220 */ /* 0x000fc60000400000 */
[----:B------:R-:W-:Y:S01]  /*3110*/  FADD R12, R21, R12 ;  /* 0x0000000c150c7221 */ /* 0x000fe20000000000 */
[----:B------:R-:W-:-:S03]  /*3120*/  FFMA R20, R17, R20, -R22 ;  /* 0x0000001411147223 */ /* 0x000fc60000000816 */
[----:B------:R-:W-:Y:S01]  /*3130*/  FADD R12, R19, R12 ;  /* 0x0000000c130c7221 */ /* 0x000fe20000000000 */
[----:B------:R-:W-:-:S03]  /*3140*/  FADD R19, R10, -R22 ;  /* 0x800000160a137221 */ /* 0x000fc60000000000 */
[----:B0-----:R-:W-:Y:S01]  /*3150*/  FMUL R12, R12, UR4 ;  /* 0x000000040c0c7c20 */ /* 0x001fe20008400000 */
[----:B------:R-:W-:-:S03]  /*3160*/  FADD R13, -R10, R19 ;  /* 0x000000130a0d7221 */ /* 0x000fc60000000100 */
[----:B------:R-:W0:Y:S01]  /*3170*/  MUFU.RCP R21, |R12| ;  /* 0x4000000c00157308 */ /* 0x000e220000001000 */
[--C-:B------:R-:W-:Y:S01]  /*3180*/  FADD R23, R19, -R13.reuse ;  /* 0x8000000d13177221 */ /* 0x100fe20000000000 */
[----:B------:R-:W-:Y:S01]  /*3190*/  FSETP.GT.AND P1, PT, |R12|, 1, PT ;  /* 0x3f8000000c00780b */ /* 0x000fe20003f24200 */
[----:B------:R-:W-:Y:S01]  /*31a0*/  FADD R18, -R22, -R13 ;  /* 0x8000000d16127221 */ /* 0x000fe20000000100 */
[----:B------:R-:W-:Y:S01]  /*31b0*/  FADD R13, -R17, R6 ;  /* 0x00000006110d7221 */ /* 0x000fe20000000100 */
[----:B------:R-:W-:-:S03]  /*31c0*/  FADD R23, R10, -R23 ;  /* 0x800000170a177221 */ /* 0x000fc60000000000 */
[----:B------:R-:W-:Y:S01]  /*31d0*/  FADD R26, -R6, R13 ;  /* 0x0000000d061a7221 */ /* 0x000fe20000000100 */
[----:B------:R-:W-:-:S03]  /*31e0*/  FADD R24, R23, R18 ;  /* 0x0000001217187221 */ /* 0x000fc60000000000 */
[----:B------:R-:W-:Y:S01]  /*31f0*/  FADD R23, R13, -R26 ;  /* 0x8000001a0d177221 */ /* 0x000fe20000000000 */
[----:B------:R-:W-:Y:S01]  /*3200*/  FADD R24, R11, R24 ;  /* 0x000000180b187221 */ /* 0x000fe20000000000 */
[----:B------:R-:W-:Y:S02]  /*3210*/  FADD R17, -R17, -R26 ;  /* 0x8000001a11117221 */ /* 0x000fe40000000100 */
[----:B------:R-:W-:Y:S01]  /*3220*/  FADD R6, R6, -R23 ;  /* 0x8000001706067221 */ /* 0x000fe20000000000 */
[----:B0-----:R-:W-:Y:S01]  /*3230*/  FSEL R10, R21, |R12|, P1 ;  /* 0x4000000c150a7208 */ /* 0x001fe20000800000 */
[----:B------:R-:W-:Y:S02]  /*3240*/  HFMA2 R21, -RZ, RZ, 0.890625, -0.00056934356689453125 ;  /* 0x3b2090aaff157431 */ /* 0x000fe400000001ff */
[----:B------:R-:W-:Y:S01]  /*3250*/  FADD R22, R19, R24 ;  /* 0x0000001813167221 */ /* 0x000fe20000000000 */
[----:B------:R-:W-:Y:S01]  /*3260*/  FADD R6, R6, R17 ;  /* 0x0000001106067221 */ /* 0x000fe20000000000 */
[----:B------:R-:W-:-:S02]  /*3270*/  FMUL R18, R10, R10 ;  /* 0x0000000a0a127220 */ /* 0x000fc40000400000 */
[----:B------:R-:W-:-:S04]  /*3280*/  FADD R25, -R19, R22 ;  /* 0x0000001613197221 */ /* 0x000fc80000000100 */
[--C-:B------:R-:W-:Y:S01]  /*3290*/  FADD R24, R24, -R25.reuse ;  /* 0x8000001918187221 */ /* 0x100fe20000000000 */
[----:B------:R-:W-:Y:S01]  /*32a0*/  FFMA R11, R18, R21, -0.014396979473531246185 ;  /* 0xbc6be14f120b7423 */ /* 0x000fe20000000015 */
[----:B------:R-:W-:-:S03]  /*32b0*/  FADD R26, R22, -R25 ;  /* 0x80000019161a7221 */ /* 0x000fc60000000000 */
[----:B------:R-:W-:Y:S01]  /*32c0*/  FFMA R21, R18, R11, 0.039849750697612762451 ;  /* 0x3d23397e12157423 */ /* 0x000fe2000000000b */
[----:B------:R-:W-:Y:S01]  /*32d0*/  FADD R11, -R20, R22 ;  /* 0x00000016140b7221 */ /* 0x000fe20000000100 */
[----:B------:R-:W-:Y:S02]  /*32e0*/  FADD R19, R19, -R26 ;  /* 0x8000001a13137221 */ /* 0x000fe40000000000 */
[----:B------:R-:W-:Y:S01]  /*32f0*/  FFMA R21, R18, R21, -0.072529748082160949707 ;  /* 0xbd948a7a12157423 */ /* 0x000fe20000000015 */
[----:B------:R-:W-:Y:S01]  /*3300*/  FADD R23, -R22, R11 ;  /* 0x0000000b16177221 */ /* 0x000fe20000000100 */
[----:B------:R-:W-:Y:S01]  /*3310*/  FADD R19, R19, R24 ;  /* 0x0000001813137221 */ /* 0x000fe20000000000 */
[----:B------:R-:W-:Y:S01]  /*3320*/  FADD R24, R7, R6 ;  /* 0x0000000607187221 */ /* 0x000fe20000000000 */
[----:B------:R-:W-:Y:S01]  /*3330*/  FFMA R21, R18, R21, 0.10518480092287063599 ;  /* 0x3dd76b2112157423 */ /* 0x000fe20000000015 */
[--C-:B------:R-:W-:Y:S01]  /*3340*/  FADD R25, R11, -R23.reuse ;  /* 0x800000170b197221 */ /* 0x100fe20000000000 */
[----:B------:R-:W-:-:S02]  /*3350*/  FADD R20, -R20, -R23 ;  /* 0x8000001714147221 */ /* 0x000fc40000000100 */
[----:B------:R-:W-:Y:S01]  /*3360*/  FFMA R21, R18, R21, -0.14171802997589111328 ;  /* 0xbe111e8812157423 */ /* 0x000fe20000000015 */
[----:B------:R-:W-:Y:S01]  /*3370*/  FADD R25, R22, -R25 ;  /* 0x8000001916197221 */ /* 0x000fe20000000000 */
[----:B------:R-:W-:Y:S02]  /*3380*/  FADD R22, R13, R24 ;  /* 0x000000180d167221 */ /* 0x000fe40000000000 */
[C---:B------:R-:W-:Y:S01]  /*3390*/  FFMA R21, R18.reuse, R21, 0.19988775253295898438 ;  /* 0x3e4caf6012157423 */ /* 0x040fe20000000015 */
[----:B------:R-:W-:Y:S01]  /*33a0*/  FADD R20, R25, R20 ;  /* 0x0000001419147221 */ /* 0x000fe20000000000 */
[----:B------:R-:W-:Y:S02]  /*33b0*/  FADD R7, -R13, R22 ;  /* 0x000000160d077221 */ /* 0x000fe40000000100 */
[----:B------:R-:W-:Y:S01]  /*33c0*/  FFMA R21, R18, R21, -0.33332940936088562012 ;  /* 0xbeaaaa2712157423 */ /* 0x000fe20000000015 */
[----:B------:R-:W-:Y:S01]  /*33d0*/  FADD R6, R19, R20 ;  /* 0x0000001413067221 */ /* 0x000fe20000000000 */
[----:B------:R-:W-:-:S02]  /*33e0*/  FADD R23, R24, -R7 ;  /* 0x8000000718177221 */ /* 0x000fc40000000000 */
[----:B------:R-:W-:Y:S01]  /*33f0*/  FMUL R21, R18, R21 ;  /* 0x0000001512157220 */ /* 0x000fe20000400000 */
[----:B------:R-:W-:Y:S01]  /*3400*/  MOV R18, 0x3f6ee581 ;  /* 0x3f6ee58100127802 */ /* 0x000fe20000000f00 */
[C---:B------:R-:W-:Y:S02]  /*3410*/  FADD R20, R11.reuse, R6 ;  /* 0x000000060b147221 */ /* 0x040fe40000000000 */
[----:B------:R-:W-:Y:S01]  /*3420*/  FFMA R21, R10, R21, R10 ;  /* 0x000000150a157223 */ /* 0x000fe2000000000a */
[----:B------:R-:W-:Y:S01]  /*3430*/  FADD R10, R22, -R7 ;  /* 0x80000007160a7221 */ /* 0x000fe20000000000 */
[----:B------:R-:W-:Y:S02]  /*3440*/  FADD R17, -R11, R20 ;  /* 0x000000140b117221 */ /* 0x000fe40000000100 */
[----:B------:R-:W-:Y:S01]  /*3450*/  @P1 FFMA R21, R18, 1.6832555532455444336, -R21 ;  /* 0x3fd774eb12151823 */ /* 0x000fe20000000815 */
[----:B------:R-:W-:Y:S01]  /*3460*/  FSETP.NAN.AND P1, PT, |R12|, |R12|, PT ;  /* 0x4000000c0c00720b */ /* 0x000fe20003f28200 */
[--C-:B------:R-:W-:Y:S01]  /*3470*/  FADD R18, R20, -R17.reuse ;  /* 0x8000001114127221 */ /* 0x100fe20000000000 */
[----:B------:R-:W-:Y:S01]  /*3480*/  FADD R10, R13, -R10 ;  /* 0x8000000a0d0a7221 */ /* 0x000fe20000000000 */
[----:B------:R-:W-:Y:S01]  /*3490*/  FADD R17, R6, -R17 ;  /* 0x8000001106117221 */ /* 0x000fe20000000000 */
[----:B------:R-:W-:Y:S01]  /*34a0*/  LOP3.LUT R12, R21, 0x80000000, R12, 0xb8, !PT ;  /* 0x80000000150c7812 */ /* 0x000fe200078eb80c */
[----:B------:R-:W-:Y:S01]  /*34b0*/  FADD R18, R11, -R18 ;  /* 0x800000120b127221 */ /* 0x000fe20000000000 */
[----:B------:R-:W-:-:S02]  /*34c0*/  FADD R23, R10, R23 ;  /* 0x000000170a177221 */ /* 0x000fc40000000000 */
[----:B------:R-:W-:Y:S01]  /*34d0*/  FSEL R12, R12, R21, !P1 ;  /* 0x000000150c0c7208 */ /* 0x000fe20004800000 */
[----:B------:R-:W-:-:S04]  /*34e0*/  FADD R21, R18, R17 ;  /* 0x0000001112157221 */ /* 0x000fc80000000000 */
[----:B------:R-:W-:Y:S01]  /*34f0*/  FMUL R13, R12, 57.295780181884765625 ;  /* 0x42652ee10c0d7820 */ /* 0x000fe20000400000 */
[----:B------:R-:W-:Y:S06]  /*3500*/  BRA `(.L_x_40) ;  /* 0x0000001c00387947 */ /* 0x000fec0003800000 */
.L_x_41:
[----:B------:R-:W-:Y:S02]  /*3510*/  ISETP.GE.AND P1, PT, R19, 0x1, PT ;  /* 0x000000011300780c */ /* 0x000fe40003f26270 */
[----:B------:R-:W-:Y:S02]  /*3520*/  CS2R R20, SRZ ;  /* 0x0000000000147805 */ /* 0x000fe4000001ff00 */
[----:B------:R-:W-:-:S09]  /*3530*/  CS2R R22, SRZ ;  /* 0x0000000000167805 */ /* 0x000fd2000001ff00 */
[----:B------:R-:W-:Y:S05]  /*3540*/  @!P1 BRA `(.L_x_42) ;  /* 0x0000001400409947 */ /* 0x000fea0003800000 */
[----:B------:R-:W-:Y:S01]  /*3550*/  ISETP.GE.U32.AND P1, PT, R19, 0x4, PT ;  /* 0x000000041300780c */ /* 0x000fe20003f26070 */
[----:B------:R-:W-:Y:S01]  /*3560*/  HFMA2 R25, -RZ, RZ, 0, 0 ;  /* 0x00000000ff197431 */ /* 0x000fe200000001ff */
[----:B------:R-:W-:Y:S02]  /*3570*/  CS2R R22, SRZ ;  /* 0x0000000000167805 */ /* 0x000fe4000001ff00 */
[----:B------:R-:W-:-:S09]  /*3580*/  CS2R R20, SRZ ;  /* 0x0000000000147805 */ /* 0x000fd2000001ff00 */
[----:B------:R-:W-:Y:S05]  /*3590*/  @!P1 BRA `(.L_x_43) ;  /* 0x0000000800ec9947 */ /* 0x000fea0003800000 */
[----:B------:R-:W-:Y:S01]  /*35a0*/  MOV R23, RZ ;  /* 0x000000ff00177202 */ /* 0x000fe20000000f00 */
[----:B------:R-:W-:-:S06]  /*35b0*/  UMOV UR4, URZ ;  /* 0x000000ff00047c82 */ /* 0x000fcc0008000000 */
.L_x_44:
[----:B------:R-:W-:-:S05]  /*35c0*/  IADD3 R24, PT, PT, R18, UR4, RZ ;  /* 0x0000000412187c10 */ /* 0x000fca000fffe0ff */
[----:B------:R-:W-:-:S04]  /*35d0*/  IMAD R11, R24, R15, R0 ;  /* 0x0000000f180b7224 */ /* 0x000fc800078e0200 */
[----:B------:R-:W-:-:S05]  /*35e0*/  IMAD.WIDE R10, R11, 0x4, R6 ;  /* 0x000000040b0a7825 */ /* 0x000fca00078e0206 */
[----:B------:R-:W2:Y:S01]  /*35f0*/  LDG.E.CONSTANT R29, desc[UR6][R10.64] ;  /* 0x000000060a1d7981 */ /* 0x000ea2000c1e9900 */
[----:B------:R-:W-:-:S05]  /*3600*/  IMAD.WIDE R12, R15, 0x4, R10 ;  /* 0x000000040f0c7825 */ /* 0x000fca00078e020a */
[----:B------:R0:W3:Y:S02]  /*3610*/  LDG.E.CONSTANT R25, desc[UR6][R12.64] ;  /* 0x000000060c197981 */ /* 0x0000e4000c1e9900 */
[----:B0-----:R-:W-:-:S04]  /*3620*/  IMAD.WIDE R12, R15, 0x4, R12 ;  /* 0x000000040f0c7825 */ /* 0x001fc800078e020c */
[----:B--2---:R-:W-:-:S04]  /*3630*/  FADD R27, R29, R20 ;  /* 0x000000141d1b7221 */ /* 0x004fc80000000000 */
[----:B------:R-:W-:-:S04]  /*3640*/  FADD R26, R27, -R20 ;  /* 0x800000141b1a7221 */ /* 0x000fc80000000000 */
[--C-:B------:R-:W-:Y:S01]  /*3650*/  FADD R28, R27, -R26.reuse ;  /* 0x8000001a1b1c7221 */ /* 0x100fe20000000000 */
[----:B------:R-:W-:-:S03]  /*3660*/  FADD R26, R29, -R26 ;  /* 0x8000001a1d1a7221 */ /* 0x000fc60000000000 */
[----:B------:R-:W-:-:S04]  /*3670*/  FADD R28, -R28, R20 ;  /* 0x000000141c1c7221 */ /* 0x000fc80000000100 */
[----:B------:R-:W-:Y:S01]  /*3680*/  FADD R20, R28, R26 ;  /* 0x0000001a1c147221 */ /* 0x000fe20000000000 */
[----:B------:R-:W-:-:S03]  /*3690*/  I2FP.F32.S32 R26, R24 ;  /* 0x00000018001a7245 */ /* 0x000fc60000201400 */
[----:B------:R-:W-:Y:S02]  /*36a0*/  FADD R20, R20, R21 ;  /* 0x0000001514147221 */ /* 0x000fe40000000000 */
[----:B------:R-:W-:-:S04]  /*36b0*/  FMUL R28, R29, R26 ;  /* 0x0000001a1d1c7220 */ /* 0x000fc80000400000 */
[----:B------:R-:W-:Y:S01]  /*36c0*/  FADD R10, R28, R23 ;  /* 0x000000171c0a7221 */ /* 0x000fe20000000000 */
[----:B------:R-:W-:-:S03]  /*36d0*/  FFMA R29, R29, R26, -R28 ;  /* 0x0000001a1d1d7223 */ /* 0x000fc6000000081c */
[----:B------:R-:W-:-:S04]  /*36e0*/  FADD R11, R10, -R23 ;  /* 0x800000170a0b7221 */ /* 0x000fc80000000000 */
[--C-:B------:R-:W-:Y:S01]  /*36f0*/  FADD R26, R10, -R11.reuse ;  /* 0x8000000b0a1a7221 */ /* 0x100fe20000000000 */
[----:B------:R-:W-:-:S03]  /*3700*/  FADD R21, R28, -R11 ;  /* 0x8000000b1c157221 */ /* 0x000fc60000000000 */
[----:B------:R-:W-:-:S04]  /*3710*/  FADD R26, -R26, R23 ;  /* 0x000000171a1a7221 */ /* 0x000fc80000000100 */
[----:B------:R-:W-:-:S04]  /*3720*/  FADD R21, R26, R21 ;  /* 0x000000151a157221 */ /* 0x000fc80000000000 */
[----:B------:R-:W-:-:S04]  /*3730*/  FADD R21, R21, R22 ;  /* 0x0000001615157221 */ /* 0x000fc80000000000 */
[----:B------:R-:W-:-:S04]  /*3740*/  FADD R22, R10, R21 ;  /* 0x000000150a167221 */ /* 0x000fc80000000000 */
[----:B------:R-:W-:-:S04]  /*3750*/  FADD R11, -R10, R22 ;  /* 0x000000160a0b7221 */ /* 0x000fc80000000100 */
[--C-:B------:R-:W-:Y:S01]  /*3760*/  FADD R26, R21, -R11.reuse ;  /* 0x8000000b151a7221 */ /* 0x100fe20000000000 */
[----:B------:R-:W-:-:S04]  /*3770*/  FADD R11, R22, -R11 ;  /* 0x8000000b160b7221 */ /* 0x000fc80000000000 */
[----:B------:R-:W-:-:S04]  /*3780*/  FADD R11, R10, -R11 ;  /* 0x8000000b0a0b7221 */ /* 0x000fc80000000000 */
[----:B------:R-:W-:Y:S01]  /*3790*/  FADD R21, R11, R26 ;  /* 0x0000001a0b157221 */ /* 0x000fe20000000000 */
[----:B------:R-:W-:-:S04]  /*37a0*/  FADD R11, R29, R22 ;  /* 0x000000161d0b7221 */ /* 0x000fc80000000000 */
[----:B------:R-:W-:-:S04]  /*37b0*/  FADD R10, -R22, R11 ;  /* 0x0000000b160a7221 */ /* 0x000fc80000000100 */
[--C-:B------:R-:W-:Y:S01]  /*37c0*/  FADD R23, R11, -R10.reuse ;  /* 0x8000000a0b177221 */ /* 0x100fe20000000000 */
[----:B------:R-:W-:Y:S01]  /*37d0*/  FADD R26, R29, -R10 ;  /* 0x8000000a1d1a7221 */ /* 0x000fe20000000000 */
[----:B------:R-:W-:Y:S02]  /*37e0*/  FADD R10, R27, R20 ;  /* 0x000000141b0a7221 */ /* 0x000fe40000000000 */
[----:B------:R-:W-:-:S04]  /*37f0*/  FADD R23, R22, -R23 ;  /* 0x8000001716177221 */ /* 0x000fc80000000000 */
[----:B------:R-:W-:-:S04]  /*3800*/  FADD R22, R23, R26 ;  /* 0x0000001a17167221 */ /* 0x000fc80000000000 */
[----:B------:R-:W-:Y:S01]  /*3810*/  FADD R22, R21, R22 ;  /* 0x0000001615167221 */ /* 0x000fe20000000000 */
[----:B------:R-:W-:-:S04]  /*3820*/  FADD R21, -R27, R10 ;  /* 0x0000000a1b157221 */ /* 0x000fc80000000100 */
[--C-:B------:R-:W-:Y:S01]  /*3830*/  FADD R26, R10, -R21.reuse ;  /* 0x800000150a1a7221 */ /* 0x100fe20000000000 */
[----:B------:R-:W-:Y:S01]  /*3840*/  FADD R21, R20, -R21 ;  /* 0x8000001514157221 */ /* 0x000fe20000000000 */
[----:B------:R-:W-:Y:S02]  /*3850*/  FADD R20, R11, R22 ;  /* 0x000000160b147221 */ /* 0x000fe40000000000 */
[----:B------:R-:W-:Y:S02]  /*3860*/  FADD R26, R27, -R26 ;  /* 0x8000001a1b1a7221 */ /* 0x000fe40000000000 */
[----:B------:R-:W-:-:S04]  /*3870*/  FADD R23, -R11, R20 ;  /* 0x000000140b177221 */ /* 0x000fc80000000100 */
[--C-:B------:R-:W-:Y:S01]  /*3880*/  FADD R28, R20, -R23.reuse ;  /* 0x80000017141c7221 */ /* 0x100fe20000000000 */
[----:B------:R-:W-:-:S03]  /*3890*/  FADD R22, R22, -R23 ;  /* 0x8000001716167221 */ /* 0x000fc60000000000 */
[----:B------:R-:W-:Y:S02]  /*38a0*/  FADD R23, R11, -R28 ;  /* 0x8000001c0b177221 */ /* 0x000fe40000000000 */
[----:B------:R0:W2:Y:S01]  /*38b0*/  LDG.E.CONSTANT R11, desc[UR6][R12.64] ;  /* 0x000000060c0b7981 */ /* 0x0000a2000c1e9900 */
[----:B------:R-:W-:Y:S01]  /*38c0*/  FADD R26, R26, R21 ;  /* 0x000000151a1a7221 */ /* 0x000fe20000000000 */
[----:B---3--:R-:W-:Y:S01]  /*38d0*/  FADD R21, R10, R25 ;  /* 0x000000190a157221 */ /* 0x008fe20000000000 */
[----:B------:R-:W-:-:S03]  /*38e0*/  FADD R22, R23, R22 ;  /* 0x0000001617167221 */ /* 0x000fc60000000000 */
[----:B------:R-:W-:Y:S01]  /*38f0*/  FADD R28, -R10, R21 ;  /* 0x000000150a1c7221 */ /* 0x000fe20000000100 */
[----:B0-----:R-:W-:-:S04]  /*3900*/  IMAD.WIDE R12, R15, 0x4, R12 ;  /* 0x000000040f0c7825 */ /* 0x001fc800078e020c */
[--C-:B------:R-:W-:Y:S01]  /*3910*/  FADD R23, R21, -R28.reuse ;  /* 0x8000001c15177221 */ /* 0x100fe20000000000 */
[----:B------:R-:W-:-:S03]  /*3920*/  FADD R28, R25, -R28 ;  /* 0x8000001c191c7221 */ /* 0x000fc60000000000 */
[----:B------:R-:W-:Y:S01]  /*3930*/  FADD R23, R10, -R23 ;  /* 0x800000170a177221 */ /* 0x000fe20000000000 */
[----:B------:R0:W3:Y:S01]  /*3940*/  LDG.E.CONSTANT R12, desc[UR6][R12.64] ;  /* 0x000000060c0c7981 */ /* 0x0000e2000c1e9900 */
[----:B------:R-:W-:Y:S02]  /*3950*/  IADD3 R10, PT, PT, R24, 0x1, RZ ;  /* 0x00000001180a7810 */ /* 0x000fe40007ffe0ff */
[----:B------:R-:W-:Y:S02]  /*3960*/  FADD R23, R23, R28 ;  /* 0x0000001c17177221 */ /* 0x000fe40000000000 */
[----:B------:R-:W-:Y:S02]  /*3970*/  I2FP.F32.S32 R28, R10 ;  /* 0x0000000a001c7245 */ /* 0x000fe40000201400 */
[----:B------:R-:W-:-:S03]  /*3980*/  FADD R10, R26, R23 ;  /* 0x000000171a0a7221 */ /* 0x000fc60000000000 */
[----:B------:R-:W-:-:S04]  /*3990*/  FMUL R26, R25, R28 ;  /* 0x0000001c191a7220 */ /* 0x000fc80000400000 */
[--C-:B------:R-:W-:Y:S01]  /*39a0*/  FADD R23, R20, R26.reuse ;  /* 0x0000001a14177221 */ /* 0x100fe20000000000 */
[----:B------:R-:W-:-:S03]  /*39b0*/  FFMA R25, R25, R28, -R26 ;  /* 0x0000001c19197223 */ /* 0x000fc6000000081a */
[----:B------:R-:W-:-:S04]  /*39c0*/  FADD R27, -R20, R23 ;  /* 0x00000017141b7221 */ /* 0x000fc80000000100 */
[--C-:B------:R-:W-:Y:S01]  /*39d0*/  FADD R26, R26, -R27.reuse ;  /* 0x8000001b1a1a7221 */ /* 0x100fe20000000000 */
[----:B------:R-:W-:-:S04]  /*39e0*/  FADD R27, R23, -R27 ;  /* 0x8000001b171b7221 */ /* 0x000fc80000000000 */
[----:B------:R-:W-:-:S04]  /*39f0*/  FADD R27, R20, -R27 ;  /* 0x8000001b141b7221 */ /* 0x000fc80000000000 */
[----:B------:R-:W-:-:S04]  /*3a00*/  FADD R27, R27, R26 ;  /* 0x0000001a1b1b7221 */ /* 0x000fc80000000000 */
[----:B------:R-:W-:-:S04]  /*3a10*/  FADD R20, R22, R27 ;  /* 0x0000001b16147221 */ /* 0x000fc80000000000 */
[----:B------:R-:W-:-:S04]  /*3a20*/  FADD R22, R23, R20 ;  /* 0x0000001417167221 */ /* 0x000fc80000000000 */
[----:B------:R-:W-:-:S04]  /*3a30*/  FADD R27, -R23, R22 ;  /* 0x00000016171b7221 */ /* 0x000fc80000000100 */
[--C-:B------:R-:W-:Y:S01]  /*3a40*/  FADD R26, R20, -R27.reuse ;  /* 0x8000001b141a7221 */ /* 0x100fe20000000000 */
[----:B------:R-:W-:-:S04]  /*3a50*/  FADD R20, R22, -R27 ;  /* 0x8000001b16147221 */ /* 0x000fc80000000000 */
[----:B------:R-:W-:Y:S01]  /*3a60*/  FADD R23, R23, -R20 ;  /* 0x8000001417177221 */ /* 0x000fe20000000000 */
[----:B------:R-:W-:-:S03]  /*3a70*/  FADD R20, R25, R22 ;  /* 0x0000001619147221 */ /* 0x000fc60000000000 */
[----:B------:R-:W-:Y:S01]  /*3a80*/  FADD R23, R23, R26 ;  /* 0x0000001a17177221 */ /* 0x000fe20000000000 */
[----:B------:R-:W-:-:S04]  /*3a90*/  FADD R26, -R22, R20 ;  /* 0x00000014161a7221 */ /* 0x000fc80000000100 */
[--C-:B0-----:R-:W-:Y:S01]  /*3aa0*/  FADD R13, R20, -R26.reuse ;  /* 0x8000001a140d7221 */ /* 0x101fe20000000000 */
[----:B------:R-:W-:-:S03]  /*3ab0*/  FADD R28, R25, -R26 ;  /* 0x8000001a191c7221 */ /* 0x000fc60000000000 */
[----:B------:R-:W-:Y:S01]  /*3ac0*/  FADD R13, R22, -R13 ;  /* 0x8000000d160d7221 */ /* 0x000fe20000000000 */
[----:B------:R-:W-:-:S03]  /*3ad0*/  FADD R22, R21, R10 ;  /* 0x0000000a15167221 */ /* 0x000fc60000000000 */
[----:B------:R-:W-:Y:S01]  /*3ae0*/  FADD R28, R13, R28 ;  /* 0x0000001c0d1c7221 */ /* 0x000fe20000000000 */
[----:B------:R-:W-:-:S03]  /*3af0*/  FADD R13, -R21, R22 ;  /* 0x00000016150d7221 */ /* 0x000fc60000000100 */
[----:B------:R-:W-:Y:S01]  /*3b00*/  FADD R23, R23, R28 ;  /* 0x0000001c17177221 */ /* 0x000fe20000000000 */
[--C-:B------:R-:W-:Y:S01]  /*3b10*/  FADD R26, R10, -R13.reuse ;  /* 0x8000000d0a1a7221 */ /* 0x100fe20000000000 */
[----:B------:R-:W-:Y:S02]  /*3b20*/  FADD R10, R22, -R13 ;  /* 0x8000000d160a7221 */ /* 0x000fe40000000000 */
[C---:B------:R-:W-:Y:S02]  /*3b30*/  FADD R13, R20.reuse, R23 ;  /* 0x00000017140d7221 */ /* 0x040fe40000000000 */
[----:B------:R-:W-:Y:S02]  /*3b40*/  FADD R21, R21, -R10 ;  /* 0x8000000a15157221 */ /* 0x000fe40000000000 */
[----:B------:R-:W-:-:S04]  /*3b50*/  FADD R10, -R20, R13 ;  /* 0x0000000d140a7221 */ /* 0x000fc80000000100 */
[--C-:B------:R-:W-:Y:S01]  /*3b60*/  FADD R23, R23, -R10.reuse ;  /* 0x8000000a17177221 */ /* 0x100fe20000000000 */
[----:B------:R-:W-:-:S04]  /*3b70*/  FADD R25, R13, -R10 ;  /* 0x8000000a0d197221 */ /* 0x000fc80000000000 */
[----:B------:R-:W-:Y:S01]  /*3b80*/  FADD R20, R20, -R25 ;  /* 0x8000001914147221 */ /* 0x000fe20000000000 */
[----:B------:R-:W-:-:S03]  /*3b90*/  FADD R21, R21, R26 ;  /* 0x0000001a15157221 */ /* 0x000fc60000000000 */
[----:B------:R-:W-:Y:S01]  /*3ba0*/  FADD R20, R20, R23 ;  /* 0x0000001714147221 */ /* 0x000fe20000000000 */
[----:B------:R-:W-:-:S06]  /*3bb0*/  UIADD3 UR4, UPT, UPT, UR4, 0x4, URZ ;  /* 0x0000000404047890 */ /* 0x000fcc000fffe0ff */
[----:B------:R-:W-:Y:S01]  /*3bc0*/  ISETP.NE.AND P1, PT, R4, UR4, PT ;  /* 0x0000000404007c0c */ /* 0x000fe2000bf25270 */
[----:B--2---:R-:W-:-:S04]  /*3bd0*/  FADD R10, R22, R11 ;  /* 0x0000000b160a7221 */ /* 0x004fc80000000000 */
[----:B------:R-:W-:-:S04]  /*3be0*/  FADD R25, -R22, R10 ;  /* 0x0000000a16197221 */ /* 0x000fc80000000100 */
[----:B------:R-:W-:-:S04]  /*3bf0*/  FADD R27, R10, -R25 ;  /* 0x800000190a1b7221 */ /* 0x000fc80000000000 */
[----:B------:R-:W-:Y:S01]  /*3c00*/  FADD R27, R22, -R27 ;  /* 0x8000001b161b7221 */ /* 0x000fe20000000000 */
[----:B------:R-:W-:-:S04]  /*3c10*/  IADD3 R22, PT, PT, R24, 0x2, RZ ;  /* 0x0000000218167810 */ /* 0x000fc80007ffe0ff */
[----:B------:R-:W-:Y:S01]  /*3c20*/  I2FP.F32.S32 R22, R22 ;  /* 0x0000001600167245 */ /* 0x000fe20000201400 */
[----:B------:R-:W-:-:S04]  /*3c30*/  FADD R26, R11, -R25 ;  /* 0x800000190b1a7221 */ /* 0x000fc80000000000 */
[----:B------:R-:W-:Y:S01]  /*3c40*/  FMUL R28, R11, R22 ;  /* 0x000000160b1c7220 */ /* 0x000fe20000400000 */
[----:B------:R-:W-:-:S03]  /*3c50*/  FADD R27, R27, R26 ;  /* 0x0000001a1b1b7221 */ /* 0x000fc60000000000 */
[--C-:B------:R-:W-:Y:S01]  /*3c60*/  FADD R26, R13, R28.reuse ;  /* 0x0000001c0d1a7221 */ /* 0x100fe20000000000 */
[----:B------:R-:W-:-:S03]  /*3c70*/  FFMA R22, R11, R22, -R28 ;  /* 0x000000160b167223 */ /* 0x000fc6000000081c */
[----:B------:R-:W-:-:S04]  /*3c80*/  FADD R11, -R13, R26 ;  /* 0x0000001a0d0b7221 */ /* 0x000fc80000000100 */
[--C-:B------:R-:W-:Y:S01]  /*3c90*/  FADD R23, R26, -R11.reuse ;  /* 0x8000000b1a177221 */ /* 0x100fe20000000000 */
[----:B------:R-:W-:-:S03]  /*3ca0*/  FADD R28, R28, -R11 ;  /* 0x8000000b1c1c7221 */ /* 0x000fc60000000000 */
[----:B------:R-:W-:-:S04]  /*3cb0*/  FADD R23, R13, -R23 ;  /* 0x800000170d177221 */ /* 0x000fc80000000000 */
[----:B------:R-:W-:-:S04]  /*3cc0*/  FADD R23, R23, R28 ;  /* 0x0000001c17177221 */ /* 0x000fc80000000000 */
[----:B------:R-:W-:-:S04]  /*3cd0*/  FADD R23, R20, R23 ;  /* 0x0000001714177221 */ /* 0x000fc80000000000 */
[----:B------:R-:W-:-:S04]  /*3ce0*/  FADD R13, R26, R23 ;  /* 0x000000171a0d7221 */ /* 0x000fc80000000000 */
[--C-:B------:R-:W-:Y:S01]  /*3cf0*/  FADD R28, -R26, R13.reuse ;  /* 0x0000000d1a1c7221 */ /* 0x100fe20000000100 */
[----:B------:R-:W-:-:S03]  /*3d00*/  FADD R11, R22, R13 ;  /* 0x0000000d160b7221 */ /* 0x000fc60000000000 */
[--C-:B------:R-:W-:Y:S01]  /*3d10*/  FADD R20, R23, -R28.reuse ;  /* 0x8000001c17147221 */ /* 0x100fe20000000000 */
[C---:B------:R-:W-:Y:S01]  /*3d20*/  FADD R23, R13.reuse, -R28 ;  /* 0x8000001c0d177221 */ /* 0x040fe20000000000 */
[----:B------:R-:W-:-:S03]  /*3d30*/  FADD R25, -R13, R11 ;  /* 0x0000000b0d197221 */ /* 0x000fc60000000100 */
[----:B------:R-:W-:Y:S01]  /*3d40*/  FADD R23, R26, -R23 ;  /* 0x800000171a177221 */ /* 0x000fe20000000000 */
[----:B------:R-:W-:Y:S01]  /*3d50*/  FADD R26, R11, -R25 ;  /* 0x800000190b1a7221 */ /* 0x000fe20000000000 */
[----:B------:R-:W-:Y:S01]  /*3d60*/  FADD R21, R21, R27 ;  /* 0x0000001b15157221 */ /* 0x000fe20000000000 */
[----:B------:R-:W-:Y:S02]  /*3d70*/  FADD R25, R22, -R25 ;  /* 0x8000001916197221 */ /* 0x000fe40000000000 */
[----:B------:R-:W-:Y:S01]  /*3d80*/  FADD R26, R13, -R26 ;  /* 0x8000001a0d1a7221 */ /* 0x000fe20000000000 */
[----:B------:R-:W-:Y:S01]  /*3d90*/  FADD R13, R10, R21 ;  /* 0x000000150a0d7221 */ /* 0x000fe20000000000 */
[----:B------:R-:W-:Y:S02]  /*3da0*/  FADD R22, R23, R20 ;  /* 0x0000001417167221 */ /* 0x000fe40000000000 */
[----:B------:R-:W-:Y:S01]  /*3db0*/  FADD R25, R26, R25 ;  /* 0x000000191a197221 */ /* 0x000fe20000000000 */
[----:B------:R-:W-:-:S03]  /*3dc0*/  FADD R20, -R10, R13 ;  /* 0x0000000d0a147221 */ /* 0x000fc60000000100 */
[----:B------:R-:W-:Y:S01]  /*3dd0*/  FADD R22, R22, R25 ;  /* 0x0000001916167221 */ /* 0x000fe20000000000 */
[--C-:B------:R-:W-:Y:S01]  /*3de0*/  FADD R23, R13, -R20.reuse ;  /* 0x800000140d177221 */ /* 0x100fe20000000000 */
[----:B------:R-:W-:Y:S02]  /*3df0*/  FADD R26, R21, -R20 ;  /* 0x80000014151a7221 */ /* 0x000fe40000000000 */
[C---:B------:R-:W-:Y:S01]  /*3e00*/  FADD R20, R11.reuse, R22 ;  /* 0x000000160b147221 */ /* 0x040fe20000000000 */
[----:B------:R-:W-:Y:S01]  /*3e10*/  FADD R21, R10, -R23 ;  /* 0x800000170a157221 */ /* 0x000fe20000000000 */
[----:B------:R-:W-:Y:S02]  /*3e20*/  IADD3 R23, PT, PT, R24, 0x3, RZ ;  /* 0x0000000318177810 */ /* 0x000fe40007ffe0ff */
[----:B------:R-:W-:Y:S01]  /*3e30*/  FADD R25, -R11, R20 ;  /* 0x000000140b197221 */ /* 0x000fe20000000100 */
[----:B---3--:R-:W-:Y:S01]  /*3e40*/  FADD R10, R13, R12 ;  /* 0x0000000c0d0a7221 */ /* 0x008fe20000000000 */
[----:B------:R-:W-:-:S02]  /*3e50*/  I2FP.F32.S32 R23, R23 ;  /* 0x0000001700177245 */ /* 0x000fc40000201400 */
[--C-:B------:R-:W-:Y:S01]  /*3e60*/  FADD R24, R20, -R25.reuse ;  /* 0x8000001914187221 */ /* 0x100fe20000000000 */
[----:B------:R-:W-:Y:S01]  /*3e70*/  FADD R25, R22, -R25 ;  /* 0x8000001916197221 */ /* 0x000fe20000000000 */
[----:B------:R-:W-:Y:S02]  /*3e80*/  FADD R27, -R13, R10 ;  /* 0x0000000a0d1b7221 */ /* 0x000fe40000000100 */
[----:B------:R-:W-:Y:S01]  /*3e90*/  FADD R22, R11, -R24 ;  /* 0x800000180b167221 */ /* 0x000fe20000000000 */
[-C--:B------:R-:W-:Y:S01]  /*3ea0*/  FMUL R11, R12, R23.reuse ;  /* 0x000000170c0b7220 */ /* 0x080fe20000400000 */
[----:B------:R-:W-:Y:S02]  /*3eb0*/  FADD R24, R10, -R27 ;  /* 0x8000001b0a187221 */ /* 0x000fe40000000000 */
[----:B------:R-:W-:Y:S01]  /*3ec0*/  FADD R22, R22, R25 ;  /* 0x0000001916167221 */ /* 0x000fe20000000000 */
[--C-:B------:R-:W-:Y:S01]  /*3ed0*/  FADD R25, R20, R11.reuse ;  /* 0x0000000b14197221 */ /* 0x100fe20000000000 */
[----:B------:R-:W-:Y:S01]  /*3ee0*/  FADD R13, R13, -R24 ;  /* 0x800000180d0d7221 */ /* 0x000fe20000000000 */
[----:B------:R-:W-:-:S02]  /*3ef0*/  FFMA R23, R12, R23, -R11 ;  /* 0x000000170c177223 */ /* 0x000fc4000000080b */
[----:B------:R-:W-:Y:S01]  /*3f00*/  FADD R24, -R20, R25 ;  /* 0x0000001914187221 */ /* 0x000fe20000000100 */
[----:B------:R-:W-:-:S03]  /*3f10*/  FADD R12, R12, -R27 ;  /* 0x8000001b0c0c7221 */ /* 0x000fc60000000000 */
        /* <DEDUP_REMOVED lines=11> */
[----:B------:R-:W-:Y:S01]  /*3fd0*/  FADD R25, -R20, R22 ;  /* 0x0000001614197221 */ /* 0x000fe20000000100 */
[----:B------:R-:W-:-:S03]  /*3fe0*/  FADD R21, R21, R26 ;  /* 0x0000001a15157221 */ /* 0x000fc60000000000 */
[--C-:B------:R-:W-:Y:S01]  /*3ff0*/  FADD R27, R22, -R25.reuse ;  /* 0x80000019161b7221 */ /* 0x100fe20000000000 */
[----:B------:R-:W-:-:S03]  /*4000*/  FADD R26, R23, -R25 ;  /* 0x80000019171a7221 */ /* 0x000fc60000000000 */
[----:B------:R-:W-:Y:S01]  /*4010*/  FADD R27, R20, -R27 ;  /* 0x8000001b141b7221 */ /* 0x000fe20000000000 */
[----:B------:R-:W-:Y:S01]  /*4020*/  FADD R12, R13, R12 ;  /* 0x0000000c0d0c7221 */ /* 0x000fe20000000000 */
[----:B------:R-:W-:Y:S02]  /*4030*/  FADD R11, R24, R11 ;  /* 0x0000000b180b7221 */ /* 0x000fe40000000000 */
        /* <DEDUP_REMOVED lines=12> */
[----:B------:R-:W-:Y:S01]  /*4100*/  FADD R11, R22, -R11 ;  /* 0x8000000b160b7221 */ /* 0x000fe20000000000 */
[----:B------:R-:W-:-:S03]  /*4110*/  FADD R21, R13, R12 ;  /* 0x0000000c0d157221 */ /* 0x000fc60000000000 */
[----:B------:R-:W-:Y:S01]  /*4120*/  FADD R22, R11, R24 ;  /* 0x000000180b167221 */ /* 0x000fe20000000000 */
[----:B------:R-:W-:Y:S06]  /*4130*/  @P1 BRA `(.L_x_44) ;  /* 0xfffffff400201947 */ /* 0x000fec000383ffff */
[----:B------:R-:W-:-:S07]  /*4140*/  MOV R25, R4 ;  /* 0x0000000400197202 */ /* 0x000fce0000000f00 */
.L_x_43:
[----:B------:R-:W-:-:S13]  /*4150*/  LOP3.LUT P1, R19, R19, 0x3, RZ, 0xc0, !PT ;  /* 0x0000000313137812 */ /* 0x000fda000782c0ff */
[----:B------:R-:W-:Y:S05]  /*4160*/  @!P1 BRA `(.L_x_42) ;  /* 0x0000000800389947 */ /* 0x000fea0003800000 */
[----:B------:R-:W-:Y:S02]  /*4170*/  ISETP.NE.AND P1, PT, R19, 0x1, PT ;  /* 0x000000011300780c */ /* 0x000fe40003f25270 */
[----:B------:R-:W-:-:S11]  /*4180*/  ISETP.NE.AND P2, PT, R3, RZ, PT ;  /* 0x000000ff0300720c */ /* 0x000fd60003f45270 */
[----:B------:R-:W-:Y:S05]  /*4190*/  @!P1 BRA `(.L_x_45) ;  /* 0x0000000400709947 */ /* 0x000fea0003800000 */
[----:B------:R-:W-:-:S05]  /*41a0*/  IADD3 R19, PT, PT, R18, R25, RZ ;  /* 0x0000001912137210 */ /* 0x000fca0007ffe0ff */
[----:B------:R-:W-:-:S04]  /*41b0*/  IMAD R11, R19, R15, R0 ;  /* 0x0000000f130b7224 */ /* 0x000fc800078e0200 */
[----:B------:R-:W-:-:S05]  /*41c0*/  IMAD.WIDE R10, R11, 0x4, R6 ;  /* 0x000000040b0a7825 */ /* 0x000fca00078e0206 */
[----:B------:R-:W2:Y:S01]  /*41d0*/  LDG.E.CONSTANT R29, desc[UR6][R10.64] ;  /* 0x000000060a1d7981 */ /* 0x000ea2000c1e9900 */
[----:B------:R-:W-:-:S06]  /*41e0*/  IMAD.WIDE R12, R15, 0x4, R10 ;  /* 0x000000040f0c7825 */ /* 0x000fcc00078e020a */
[----:B------:R0:W3:Y:S01]  /*41f0*/  LDG.E.CONSTANT R12, desc[UR6][R12.64] ;  /* 0x000000060c0c7981 */ /* 0x0000e2000c1e9900 */
[----:B------:R-:W-:Y:S02]  /*4200*/  I2FP.F32.S32 R28, R19 ;  /* 0x00000013001c7245 */ /* 0x000fe40000201400 */
[----:B------:R-:W-:Y:S02]  /*4210*/  IADD3 R19, PT, PT, R19, 0x1, RZ ;  /* 0x0000000113137810 */ /* 0x000fe40007ffe0ff */
[----:B------:R-:W-:Y:S01]  /*4220*/  IADD3 R25, PT, PT, R25, 0x2, RZ ;  /* 0x0000000219197810 */ /* 0x000fe20007ffe0ff */
[----:B--2---:R-:W-:-:S04]  /*4230*/  FADD R27, R20, R29 ;  /* 0x0000001d141b7221 */ /* 0x004fc80000000000 */
[----:B------:R-:W-:-:S04]  /*4240*/  FADD R24, -R20, R27 ;  /* 0x0000001b14187221 */ /* 0x000fc80000000100 */
[--C-:B------:R-:W-:Y:S01]  /*4250*/  FADD R26, R27, -R24.reuse ;  /* 0x800000181b1a7221 */ /* 0x100fe20000000000 */
[----:B------:R-:W-:-:S03]  /*4260*/  FADD R24, R29, -R24 ;  /* 0x800000181d187221 */ /* 0x000fc60000000000 */
[----:B------:R-:W-:-:S04]  /*4270*/  FADD R26, R20, -R26 ;  /* 0x8000001a141a7221 */ /* 0x000fc80000000000 */
[----:B------:R-:W-:Y:S01]  /*4280*/  FADD R20, R26, R24 ;  /* 0x000000181a147221 */ /* 0x000fe20000000000 */
[----:B------:R-:W-:-:S03]  /*4290*/  FMUL R26, R29, R28 ;  /* 0x0000001c1d1a7220 */ /* 0x000fc60000400000 */
[----:B------:R-:W-:Y:S01]  /*42a0*/  FADD R20, R21, R20 ;  /* 0x0000001415147221 */ /* 0x000fe20000000000 */
[--C-:B------:R-:W-:Y:S01]  /*42b0*/  FADD R24, R23, R26.reuse ;  /* 0x0000001a17187221 */ /* 0x100fe20000000000 */
[----:B------:R-:W-:-:S03]  /*42c0*/  FFMA R29, R29, R28, -R26 ;  /* 0x0000001c1d1d7223 */ /* 0x000fc6000000081a */
[----:B------:R-:W-:-:S04]  /*42d0*/  FADD R11, -R23, R24 ;  /* 0x00000018170b7221 */ /* 0x000fc80000000100 */
[--C-:B------:R-:W-:Y:S01]  /*42e0*/  FADD R10, R24, -R11.reuse ;  /* 0x8000000b180a7221 */ /* 0x100fe20000000000 */
[----:B------:R-:W-:-:S03]  /*42f0*/  FADD R11, R26, -R11 ;  /* 0x8000000b1a0b7221 */ /* 0x000fc60000000000 */
[----:B------:R-:W-:-:S04]  /*4300*/  FADD R10, R23, -R10 ;  /* 0x8000000a170a7221 */ /* 0x000fc80000000000 */
[----:B------:R-:W-:-:S04]  /*4310*/  FADD R11, R10, R11 ;  /* 0x0000000b0a0b7221 */ /* 0x000fc80000000000 */
[----:B0-----:R-:W-:-:S04]  /*4320*/  FADD R13, R22, R11 ;  /* 0x0000000b160d7221 */ /* 0x001fc80000000000 */
[----:B------:R-:W-:-:S04]  /*4330*/  FADD R11, R24, R13 ;  /* 0x0000000d180b7221 */ /* 0x000fc80000000000 */
[----:B------:R-:W-:-:S04]  /*4340*/  FADD R10, -R24, R11 ;  /* 0x0000000b180a7221 */ /* 0x000fc80000000100 */
[--C-:B------:R-:W-:Y:S01]  /*4350*/  FADD R13, R13, -R10.reuse ;  /* 0x8000000a0d0d7221 */ /* 0x100fe20000000000 */
[----:B------:R-:W-:Y:S01]  /*4360*/  FADD R21, R11, -R10 ;  /* 0x8000000a0b157221 */ /* 0x000fe20000000000 */
[----:B------:R-:W-:-:S03]  /*4370*/  FADD R10, R29, R11 ;  /* 0x0000000b1d0a7221 */ /* 0x000fc60000000000 */
[----:B------:R-:W-:Y:S01]  /*4380*/  FADD R24, R24, -R21 ;  /* 0x8000001518187221 */ /* 0x000fe20000000000 */
[----:B------:R-:W-:-:S04]  /*4390*/  FADD R21, -R11, R10 ;  /* 0x0000000a0b157221 */ /* 0x000fc80000000100 */
[--C-:B------:R-:W-:Y:S01]  /*43a0*/  FADD R22, R10, -R21.reuse ;  /* 0x800000150a167221 */ /* 0x100fe20000000000 */
[----:B------:R-:W-:Y:S01]  /*43b0*/  FADD R29, R29, -R21 ;  /* 0x800000151d1d7221 */ /* 0x000fe20000000000 */
[----:B------:R-:W-:Y:S02]  /*43c0*/  FADD R21, R24, R13 ;  /* 0x0000000d18157221 */ /* 0x000fe40000000000 */
[----:B------:R-:W-:Y:S01]  /*43d0*/  FADD R22, R11, -R22 ;  /* 0x800000160b167221 */ /* 0x000fe20000000000 */
[----:B------:R-:W-:-:S03]  /*43e0*/  FADD R11, R27, R20 ;  /* 0x000000141b0b7221 */ /* 0x000fc60000000000 */
[----:B------:R-:W-:Y:S01]  /*43f0*/  FADD R22, R22, R29 ;  /* 0x0000001d16167221 */ /* 0x000fe20000000000 */
[----:B------:R-:W-:-:S03]  /*4400*/  FADD R13, -R27, R11 ;  /* 0x0000000b1b0d7221 */ /* 0x000fc60000000100 */
[----:B------:R-:W-:Y:S01]  /*4410*/  FADD R21, R21, R22 ;  /* 0x0000001615157221 */ /* 0x000fe20000000000 */
[--C-:B------:R-:W-:Y:S01]  /*4420*/  FADD R22, R11, -R13.reuse ;  /* 0x8000000d0b167221 */ /* 0x100fe20000000000 */
[----:B------:R-:W-:Y:S02]  /*4430*/  FADD R23, R20, -R13 ;  /* 0x8000000d14177221 */ /* 0x000fe40000000000 */
[----:B------:R-:W-:Y:S01]  /*4440*/  FADD R13, R10, R21 ;  /* 0x000000150a0d7221 */ /* 0x000fe20000000000 */
[----:B------:R-:W-:-:S03]  /*4450*/  FADD R20, R27, -R22 ;  /* 0x800000161b147221 */ /* 0x000fc60000000000 */
[----:B------:R-:W-:Y:S01]  /*4460*/  FADD R22, -R10, R13 ;  /* 0x0000000d0a167221 */ /* 0x000fe20000000100 */
[----:B------:R-:W-:Y:S01]  /*4470*/  FADD R20, R20, R23 ;  /* 0x0000001714147221 */ /* 0x000fe20000000000 */
[----:B------:R-:W-:Y:S01]  /*4480*/  I2FP.F32.S32 R23, R19 ;  /* 0x0000001300177245 */ /* 0x000fe20000201400 */
[----:B---3--:R-:W-:Y:S01]  /*4490*/  FADD R19, R11, R12 ;  /* 0x0000000c0b137221 */ /* 0x008fe20000000000 */
[--C-:B------:R-:W-:Y:S01]  /*44a0*/  FADD R29, R21, -R22.reuse ;  /* 0x80000016151d7221 */ /* 0x100fe20000000000 */
[----:B------:R-:W-:Y:S02]  /*44b0*/  FADD R27, R13, -R22 ;  /* 0x800000160d1b7221 */ /* 0x000fe40000000000 */
[-C--:B------:R-:W-:Y:S01]  /*44c0*/  FMUL R21, R12, R23.reuse ;  /* 0x000000170c157220 */ /* 0x080fe20000400000 */
[----:B------:R-:W-:Y:S01]  /*44d0*/  FADD R22, -R11, R19 ;  /* 0x000000130b167221 */ /* 0x000fe20000000100 */
[----:B------:R-:W-:Y:S02]  /*44e0*/  FADD R10, R10, -R27 ;  /* 0x8000001b0a0a7221 */ /* 0x000fe40000000000 */
[C-C-:B------:R-:W-:Y:S01]  /*44f0*/  FFMA R23, R12.reuse, R23, -R21.reuse ;  /* 0x000000170c177223 */ /* 0x140fe20000000815 */
[--C-:B------:R-:W-:Y:S01]  /*4500*/  FADD R12, R12, -R22.reuse ;  /* 0x800000160c0c7221 */ /* 0x100fe20000000000 */
[----:B------:R-:W-:Y:S01]  /*4510*/  FADD R24, R19, -R22 ;  /* 0x8000001613187221 */ /* 0x000fe20000000000 */
[----:B------:R-:W-:Y:S01]  /*4520*/  FADD R22, R13, R21 ;  /* 0x000000150d167221 */ /* 0x000fe20000000000 */
[----:B------:R-:W-:-:S02]  /*4530*/  FADD R10, R10, R29 ;  /* 0x0000001d0a0a7221 */ /* 0x000fc40000000000 */
[----:B------:R-:W-:Y:S01]  /*4540*/  FADD R11, R11, -R24 ;  /* 0x800000180b0b7221 */ /* 0x000fe20000000000 */
[----:B------:R-:W-:-:S03]  /*4550*/  FADD R24, -R13, R22 ;  /* 0x000000160d187221 */ /* 0x000fc60000000100 */
[----:B------:R-:W-:Y:S01]  /*4560*/  FADD R11, R11, R12 ;  /* 0x0000000c0b0b7221 */ /* 0x000fe20000000000 */
[--C-:B------:R-:W-:Y:S01]  /*4570*/  FADD R26, R22, -R24.reuse ;  /* 0x80000018161a7221 */ /* 0x100fe20000000000 */
[----:B------:R-:W-:Y:S02]  /*4580*/  FADD R21, R21, -R24 ;  /* 0x8000001815157221 */ /* 0x000fe40000000000 */
[----:B------:R-:W-:Y:S01]  /*4590*/  FADD R12, R20, R11 ;  /* 0x0000000b140c7221 */ /* 0x000fe20000000000 */
[----:B------:R-:W-:-:S03]  /*45a0*/  FADD R26, R13, -R26 ;  /* 0x8000001a0d1a7221 */ /* 0x000fc60000000000 */
[----:B------:R-:W-:Y:S01]  /*45b0*/  FADD R20, R19, R12 ;  /* 0x0000000c13147221 */ /* 0x000fe20000000000 */
[----:B------:R-:W-:-:S03]  /*45c0*/  FADD R21, R26, R21 ;  /* 0x000000151a157221 */ /* 0x000fc60000000000 */
[----:B------:R-:W-:Y:S01]  /*45d0*/  FADD R11, -R19, R20 ;  /* 0x00000014130b7221 */ /* 0x000fe20000000100 */
        /* <DEDUP_REMOVED lines=11> */
[--C-:B------:R-:W-:Y:S01]  /*4690*/  FADD R22, R20, -R11.reuse ;  /* 0x8000000b14167221 */ /* 0x100fe20000000000 */
[----:B------:R-:W-:Y:S01]  /*46a0*/  FADD R11, R12, -R11 ;  /* 0x8000000b0c0b7221 */ /* 0x000fe20000000000 */
[----:B------:R-:W-:Y:S02]  /*46b0*/  FADD R26, R21, -R26 ;  /* 0x8000001a151a7221 */ /* 0x000fe40000000000 */
[----:B------:R-:W-:Y:S02]  /*46c0*/  FADD R22, R19, -R22 ;  /* 0x8000001613167221 */ /* 0x000fe40000000000 */
[----:B------:R-:W-:-:S04]  /*46d0*/  FADD R26, R26, R23 ;  /* 0x000000171a1a7221 */ /* 0x000fc80000000000 */
[----:B------:R-:W-:-:S04]  /*46e0*/  FADD R13, R13, R26 ;  /* 0x0000001a0d0d7221 */ /* 0x000fc80000000000 */
[----:B------:R-:W-:-:S04]  /*46f0*/  FADD R23, R10, R13 ;  /* 0x0000000d0a177221 */ /* 0x000fc80000000000 */
[----:B------:R-:W-:-:S04]  /*4700*/  FADD R24, -R10, R23 ;  /* 0x000000170a187221 */ /* 0x000fc80000000100 */
[--C-:B------:R-:W-:Y:S01]  /*4710*/  FADD R21, R23, -R24.reuse ;  /* 0x8000001817157221 */ /* 0x100fe20000000000 */
[----:B------:R-:W-:-:S03]  /*4720*/  FADD R13, R13, -R24 ;  /* 0x800000180d0d7221 */ /* 0x000fc60000000000 */
[----:B------:R-:W-:Y:S01]  /*4730*/  FADD R10, R10, -R21 ;  /* 0x800000150a0a7221 */ /* 0x000fe20000000000 */
[----:B------:R-:W-:-:S03]  /*4740*/  FADD R21, R22, R11 ;  /* 0x0000000b16157221 */ /* 0x000fc60000000000 */
[----:B------:R-:W-:-:S07]  /*4750*/  FADD R22, R10, R13 ;  /* 0x0000000d0a167221 */ /* 0x000fce0000000000 */
.L_x_45:
[----:B------:R-:W-:Y:S05]  /*4760*/  @!P2 BRA `(.L_x_42) ;  /* 0x0000000000b8a947 */ /* 0x000fea0003800000 */
[----:B------:R-:W-:-:S05]  /*4770*/  IADD3 R10, PT, PT, R18, R25, RZ ;  /* 0x00000019120a7210 */ /* 0x000fca0007ffe0ff */
[----:B------:R-:W-:-:S04]  /*4780*/  IMAD R11, R10, R15, R0 ;  /* 0x0000000f0a0b7224 */ /* 0x000fc800078e0200 */
[----:B------:R-:W-:-:S06]  /*4790*/  IMAD.WIDE R6, R11, 0x4, R6 ;  /* 0x000000040b067825 */ /* 0x000fcc00078e0206 */
[----:B------:R-:W2:Y:S01]  /*47a0*/  LDG.E.CONSTANT R7, desc[UR6][R6.64] ;  /* 0x0000000606077981 */ /* 0x000ea2000c1e9900 */
[----:B------:R-:W-:-:S05]  /*47b0*/  I2FP.F32.S32 R12, R10 ;  /* 0x0000000a000c7245 */ /* 0x000fca0000201400 */
[----:B--2---:R-:W-:-:S04]  /*47c0*/  FMUL R24, R7, R12 ;  /* 0x0000000c07187220 */ /* 0x004fc80000400000 */
[--C-:B------:R-:W-:Y:S01]  /*47d0*/  FADD R10, R23, R24.reuse ;  /* 0x00000018170a7221 */ /* 0x100fe20000000000 */
[----:B------:R-:W-:-:S03]  /*47e0*/  FFMA R12, R7, R12, -R24 ;  /* 0x0000000c070c7223 */ /* 0x000fc60000000818 */
[----:B------:R-:W-:-:S04]  /*47f0*/  FADD R11, -R23, R10 ;  /* 0x0000000a170b7221 */ /* 0x000fc80000000100 */
[--C-:B------:R-:W-:Y:S01]  /*4800*/  FADD R26, R10, -R11.reuse ;  /* 0x8000000b0a1a7221 */ /* 0x100fe20000000000 */
[----:B------:R-:W-:-:S03]  /*4810*/  FADD R11, R24, -R11 ;  /* 0x8000000b180b7221 */ /* 0x000fc60000000000 */
[----:B------:R-:W-:-:S04]  /*4820*/  FADD R26, R23, -R26 ;  /* 0x8000001a171a7221 */ /* 0x000fc80000000000 */
[----:B------:R-:W-:-:S04]  /*4830*/  FADD R11, R26, R11 ;  /* 0x0000000b1a0b7221 */ /* 0x000fc80000000000 */
[----:B------:R-:W-:Y:S01]  /*4840*/  FADD R13, R22, R11 ;  /* 0x0000000b160d7221 */ /* 0x000fe20000000000 */
[----:B------:R-:W-:-:S03]  /*4850*/  FADD R11, R20, R7 ;  /* 0x00000007140b7221 */ /* 0x000fc60000000000 */
[----:B------:R-:W-:Y:S01]  /*4860*/  FADD R19, R10, R13 ;  /* 0x0000000d0a137221 */ /* 0x000fe20000000000 */
[----:B------:R-:W-:-:S03]  /*4870*/  FADD R22, -R20, R11 ;  /* 0x0000000b14167221 */ /* 0x000fc60000000100 */
[--C-:B------:R-:W-:Y:S01]  /*4880*/  FADD R6, R12, R19.reuse ;  /* 0x000000130c067221 */ /* 0x100fe20000000000 */
[--C-:B------:R-:W-:Y:S01]  /*4890*/  FADD R23, R11, -R22.reuse ;  /* 0x800000160b177221 */ /* 0x100fe20000000000 */
[----:B------:R-:W-:Y:S01]  /*48a0*/  FADD R24, -R10, R19 ;  /* 0x000000130a187221 */ /* 0x000fe20000000100 */
[----:B------:R-:W-:Y:S01]  /*48b0*/  FADD R7, R7, -R22 ;  /* 0x8000001607077221 */ /* 0x000fe20000000000 */
[C---:B------:R-:W-:Y:S01]  /*48c0*/  FADD R25, -R19.reuse, R6 ;  /* 0x0000000613197221 */ /* 0x040fe20000000100 */
[----:B------:R-:W-:Y:S01]  /*48d0*/  FADD R20, R20, -R23 ;  /* 0x8000001714147221 */ /* 0x000fe20000000000 */
[--C-:B------:R-:W-:Y:S01]  /*48e0*/  FADD R23, R19, -R24.reuse ;  /* 0x8000001813177221 */ /* 0x100fe20000000000 */
[----:B------:R-:W-:Y:S01]  /*48f0*/  FADD R24, R13, -R24 ;  /* 0x800000180d187221 */ /* 0x000fe20000000000 */
[--C-:B------:R-:W-:Y:S01]  /*4900*/  FADD R22, R6, -R25.reuse ;  /* 0x8000001906167221 */ /* 0x100fe20000000000 */
[----:B------:R-:W-:Y:S01]  /*4910*/  FADD R25, R12, -R25 ;  /* 0x800000190c197221 */ /* 0x000fe20000000000 */
[----:B------:R-:W-:Y:S01]  /*4920*/  FADD R23, R10, -R23 ;  /* 0x800000170a177221 */ /* 0x000fe20000000000 */
[----:B------:R-:W-:Y:S01]  /*4930*/  FADD R20, R20, R7 ;  /* 0x0000000714147221 */ /* 0x000fe20000000000 */
[----:B------:R-:W-:-:S02]  /*4940*/  FADD R22, R19, -R22 ;  /* 0x8000001613167221 */ /* 0x000fc40000000000 */
[----:B------:R-:W-:Y:S01]  /*4950*/  FADD R23, R23, R24 ;  /* 0x0000001817177221 */ /* 0x000fe20000000000 */
[----:B------:R-:W-:Y:S01]  /*4960*/  FADD R10, R21, R20 ;  /* 0x00000014150a7221 */ /* 0x000fe20000000000 */
[----:B------:R-:W-:-:S03]  /*4970*/  FADD R22, R22, R25 ;  /* 0x0000001916167221 */ /* 0x000fc60000000000 */
[----:B------:R-:W-:Y:S01]  /*4980*/  FADD R20, R11, R10 ;  /* 0x0000000a0b147221 */ /* 0x000fe20000000000 */
[----:B------:R-:W-:-:S03]  /*4990*/  FADD R13, R23, R22 ;  /* 0x00000016170d7221 */ /* 0x000fc60000000000 */
[----:B------:R-:W-:Y:S01]  /*49a0*/  FADD R7, -R11, R20 ;  /* 0x000000140b077221 */ /* 0x000fe20000000100 */
[----:B------:R-:W-:-:S03]  /*49b0*/  FADD R23, R6, R13 ;  /* 0x0000000d06177221 */ /* 0x000fc60000000000 */
[----:B------:R-:W-:Y:S01]  /*49c0*/  FADD R12, R20, -R7 ;  /* 0x80000007140c7221 */ /* 0x000fe20000000000 */
[----:B------:R-:W-:Y:S01]  /*49d0*/  FADD R22, -R6, R23 ;  /* 0x0000001706167221 */ /* 0x000fe20000000100 */
[----:B------:R-:W-:Y:S02]  /*49e0*/  FADD R7, R10, -R7 ;  /* 0x800000070a077221 */ /* 0x000fe40000000000 */
[----:B------:R-:W-:Y:S01]  /*49f0*/  FADD R12, R11, -R12 ;  /* 0x8000000c0b0c7221 */ /* 0x000fe20000000000 */
[--C-:B------:R-:W-:Y:S01]  /*4a00*/  FADD R19, R23, -R22.reuse ;  /* 0x8000001617137221 */ /* 0x100fe20000000000 */
[----:B------:R-:W-:Y:S02]  /*4a10*/  FADD R22, R13, -R22 ;  /* 0x800000160d167221 */ /* 0x000fe40000000000 */
[----:B------:R-:W-:Y:S01]  /*4a20*/  FADD R21, R12, R7 ;  /* 0x000000070c157221 */ /* 0x000fe20000000000 */
[----:B------:R-:W-:-:S04]  /*4a30*/  FADD R19, R6, -R19 ;  /* 0x8000001306137221 */ /* 0x000fc80000000000 */
[----:B------:R-:W-:-:S07]  /*4a40*/  FADD R22, R19, R22 ;  /* 0x0000001613167221 */ /* 0x000fce0000000000 */
.L_x_42:
[----:B------:R-:W-:Y:S01]  /*4a50*/  I2FP.F32.U32 R10, R16 ;  /* 0x00000010000a7245 */ /* 0x000fe20000201000 */
[----:B------:R-:W0:Y:S01]  /*4a60*/  LDCU UR4, c[0x0][0x39c] ;  /* 0x00007380ff0477ac */ /* 0x000e220008000800 */
[----:B------:R-:W-:Y:S01]  /*4a70*/  I2FP.F32.S32 R18, R18 ;  /* 0x0000001200127245 */ /* 0x000fe20000201400 */
[----:B------:R-:W-:Y:S02]  /*4a80*/  HFMA2 R28, -RZ, RZ, 0.890625, -0.00056934356689453125 ;  /* 0x3b2090aaff1c7431 */ /* 0x000fe400000001ff */
[----:B------:R-:W-:-:S04]  /*4a90*/  FMUL R7, R10, R20 ;  /* 0x000000140a077220 */ /* 0x000fc80000400000 */
[----:B------:R-:W-:-:S04]  /*4aa0*/  FFMA R6, R10, R20, -R7 ;  /* 0x000000140a067223 */ /* 0x000fc80000000807 */
[----:B------:R-:W-:-:S04]  /*4ab0*/  FFMA R10, R10, R21, R6 ;  /* 0x000000150a0a7223 */ /* 0x000fc80000000006 */
[----:B------:R-:W-:-:S04]  /*4ac0*/  FADD R12, R7, R10 ;  /* 0x0000000a070c7221 */ /* 0x000fc80000000000 */
[----:B------:R-:W-:Y:S01]  /*4ad0*/  FADD R6, R12, -R23 ;  /* 0x800000170c067221 */ /* 0x000fe20000000000 */
[----:B------:R-:W-:-:S03]  /*4ae0*/  FADD R11, -R7, R12 ;  /* 0x0000000c070b7221 */ /* 0x000fc60000000100 */
[C---:B------:R-:W-:Y:S01]  /*4af0*/  FADD R13, -R12.reuse, R6 ;  /* 0x000000060c0d7221 */ /* 0x040fe20000000100 */
[--C-:B------:R-:W-:Y:S01]  /*4b00*/  FADD R24, R12, -R11.reuse ;  /* 0x8000000b0c187221 */ /* 0x100fe20000000000 */
[----:B------:R-:W-:Y:S02]  /*4b10*/  FADD R11, R10, -R11 ;  /* 0x8000000b0a0b7221 */ /* 0x000fe40000000000 */
[----:B------:R-:W-:Y:S01]  /*4b20*/  FADD R19, R6, -R13 ;  /* 0x8000000d06137221 */ /* 0x000fe20000000000 */
[----:B------:R-:W-:Y:S01]  /*4b30*/  FADD R24, R7, -R24 ;  /* 0x8000001807187221 */ /* 0x000fe20000000000 */
[----:B------:R-:W-:Y:S02]  /*4b40*/  FADD R10, -R13, -R23 ;  /* 0x800000170d0a7221 */ /* 0x000fe40000000100 */
[----:B------:R-:W-:Y:S01]  /*4b50*/  FADD R19, R12, -R19 ;  /* 0x800000130c137221 */ /* 0x000fe20000000000 */
[----:B------:R-:W-:-:S03]  /*4b60*/  FADD R11, R24, R11 ;  /* 0x0000000b180b7221 */ /* 0x000fc60000000000 */
[----:B------:R-:W-:Y:S01]  /*4b70*/  FADD R10, R19, R10 ;  /* 0x0000000a130a7221 */ /* 0x000fe20000000000 */
[----:B------:R-:W-:-:S04]  /*4b80*/  FADD R11, R11, -R22 ;  /* 0x800000160b0b7221 */ /* 0x000fc80000000000 */
[----:B------:R-:W-:Y:S01]  /*4b90*/  FADD R13, R10, R11 ;  /* 0x0000000b0a0d7221 */ /* 0x000fe20000000000 */
[----:B0-----:R-:W-:-:S03]  /*4ba0*/  FMUL R11, R20, UR4 ;  /* 0x00000004140b7c20 */ /* 0x001fc60008400000 */
[----:B------:R-:W-:Y:S01]  /*4bb0*/  FADD R19, R6, R13 ;  /* 0x0000000d06137221 */ /* 0x000fe20000000000 */
[----:B------:R-:W-:-:S03]  /*4bc0*/  FFMA R12, R20, UR4, -R11 ;  /* 0x00000004140c7c23 */ /* 0x000fc6000800080b */
[C---:B------:R-:W-:Y:S01]  /*4bd0*/  FADD R10, -R6.reuse, R19 ;  /* 0x00000013060a7221 */ /* 0x040fe20000000100 */
[----:B------:R-:W-:Y:S01]  /*4be0*/  FFMA R7, R21, UR4, R12 ;  /* 0x0000000415077c23 */ /* 0x000fe2000800000c */
[----:B------:R-:W0:Y:S02]  /*4bf0*/  LDCU UR4, c[0x0][0x3a0] ;  /* 0x00007400ff0477ac */ /* 0x000e240008000800 */
[--C-:B------:R-:W-:Y:S01]  /*4c00*/  FADD R25, R19, -R10.reuse ;  /* 0x8000000a13197221 */ /* 0x100fe20000000000 */
[----:B------:R-:W-:Y:S01]  /*4c10*/  FADD R12, R13, -R10 ;  /* 0x8000000a0d0c7221 */ /* 0x000fe20000000000 */
[-C--:B------:R-:W-:Y:S02]  /*4c20*/  FMUL R10, R19, R5.reuse ;  /* 0x00000005130a7220 */ /* 0x080fe40000400000 */
[----:B------:R-:W-:Y:S01]  /*4c30*/  FADD R25, R6, -R25 ;  /* 0x8000001906197221 */ /* 0x000fe20000000000 */
[----:B------:R-:W-:Y:S01]  /*4c40*/  FADD R6, R11, R7 ;  /* 0x000000070b067221 */ /* 0x000fe20000000000 */
[----:B------:R-:W-:-:S02]  /*4c50*/  FFMA R19, R19, R5, -R10 ;  /* 0x0000000513137223 */ /* 0x000fc4000000080a */
        /* <DEDUP_REMOVED lines=19> */
[----:B------:R-:W-:Y:S01]  /*4d90*/  FADD R10, R10, R25 ;  /* 0x000000190a0a7221 */ /* 0x000fe20000000000 */
[----:B------:R-:W-:-:S03]  /*4da0*/  FMUL R24, R17, R18 ;  /* 0x0000001211187220 */ /* 0x000fc60000400000 */
[----:B------:R-:W-:Y:S01]  /*4db0*/  FADD R7, R10, R7 ;  /* 0x000000070a077221 */ /* 0x000fe20000000000 */
[----:B------:R-:W-:-:S03]  /*4dc0*/  FFMA R18, R17, R18, -R24 ;  /* 0x0000001211127223 */ /* 0x000fc60000000818 */
[----:B------:R-:W-:-:S04]  /*4dd0*/  FADD R11, R12, R7 ;  /* 0x000000070c0b7221 */ /* 0x000fc80000000000 */
[----:B------:R-:W-:-:S04]  /*4de0*/  FADD R6, -R12, R11 ;  /* 0x0000000b0c067221 */ /* 0x000fc80000000100 */
[--C-:B------:R-:W-:Y:S01]  /*4df0*/  FADD R13, R11, -R6.reuse ;  /* 0x800000060b0d7221 */ /* 0x100fe20000000000 */
[----:B------:R-:W-:-:S03]  /*4e00*/  FADD R6, R7, -R6 ;  /* 0x8000000607067221 */ /* 0x000fc60000000000 */
[----:B------:R-:W-:Y:S01]  /*4e10*/  FADD R13, R12, -R13 ;  /* 0x8000000d0c0d7221 */ /* 0x000fe20000000000 */
[----:B------:R-:W-:-:S03]  /*4e20*/  FADD R12, -R24, R23 ;  /* 0x00000017180c7221 */ /* 0x000fc60000000100 */
[----:B------:R-:W-:Y:S01]  /*4e30*/  FADD R6, R13, R6 ;  /* 0x000000060d067221 */ /* 0x000fe20000000000 */
[----:B------:R-:W-:-:S03]  /*4e40*/  FADD R7, R12, -R23 ;  /* 0x800000170c077221 */ /* 0x000fc60000000000 */
[----:B------:R-:W-:Y:S01]  /*4e50*/  FADD R6, R11, R6 ;  /* 0x000000060b067221 */ /* 0x000fe20000000000 */
[----:B------:R-:W-:Y:S01]  /*4e60*/  FADD R10, R12, -R7 ;  /* 0x800000070c0a7221 */ /* 0x000fe20000000000 */
[----:B------:R-:W-:Y:S01]  /*4e70*/  FADD R26, -R7, -R24 ;  /* 0x80000018071a7221 */ /* 0x000fe20000000100 */
[----:B------:R-:W-:Y:S01]  /*4e80*/  FADD R7, -R17, R20 ;  /* 0x0000001411077221 */ /* 0x000fe20000000100 */
[----:B0-----:R-:W-:Y:S01]  /*4e90*/  FMUL R6, R6, UR4 ;  /* 0x0000000406067c20 */ /* 0x001fe20008400000 */
[----:B------:R-:W-:-:S03]  /*4ea0*/  FADD R23, -R10, R23 ;  /* 0x000000170a177221 */ /* 0x000fc60000000100 */
[----:B------:R-:W0:Y:S01]  /*4eb0*/  MUFU.RCP R11, |R6| ;  /* 0x40000006000b7308 */ /* 0x000e220000001000 */
[----:B------:R-:W-:Y:S01]  /*4ec0*/  FSETP.GT.AND P1, PT, |R6|, 1, PT ;  /* 0x3f8000000600780b */ /* 0x000fe20003f24200 */
[----:B------:R-:W-:Y:S01]  /*4ed0*/  FADD R23, R23, R26 ;  /* 0x0000001a17177221 */ /* 0x000fe20000000000 */
[----:B------:R-:W-:-:S03]  /*4ee0*/  FADD R26, R7, -R20 ;  /* 0x80000014071a7221 */ /* 0x000fc60000000000 */
[----:B------:R-:W-:Y:S01]  /*4ef0*/  FADD R23, R23, R22 ;  /* 0x0000001617177221 */ /* 0x000fe20000000000 */
[--C-:B------:R-:W-:Y:S01]  /*4f00*/  FADD R13, R7, -R26.reuse ;  /* 0x8000001a070d7221 */ /* 0x100fe20000000000 */
[----:B------:R-:W-:Y:S02]  /*4f10*/  FADD R17, -R17, -R26 ;  /* 0x8000001a11117221 */ /* 0x000fe40000000100 */
[----:B------:R-:W-:Y:S01]  /*4f20*/  FADD R19, R12, R23 ;  /* 0x000000170c137221 */ /* 0x000fe20000000000 */
[----:B------:R-:W-:-:S03]  /*4f30*/  FADD R20, -R13, R20 ;  /* 0x000000140d147221 */ /* 0x000fc60000000100 */
[----:B------:R-:W-:Y:S01]  /*4f40*/  FADD R24, -R12, R19 ;  /* 0x000000130c187221 */ /* 0x000fe20000000100 */
[----:B------:R-:W-:Y:S01]  /*4f50*/  FADD R13, R19, -R18 ;  /* 0x80000012130d7221 */ /* 0x000fe20000000000 */
[----:B------:R-:W-:Y:S01]  /*4f60*/  FADD R20, R20, R17 ;  /* 0x0000001114147221 */ /* 0x000fe20000000000 */
[----:B0-----:R-:W-:Y:S01]  /*4f70*/  FSEL R10, R11, |R6|, P1 ;  /* 0x400000060b0a7208 */ /* 0x001fe20000800000 */
[--C-:B------:R-:W-:Y:S01]  /*4f80*/  FADD R23, R23, -R24.reuse ;  /* 0x8000001817177221 */ /* 0x100fe20000000000 */
[C---:B------:R-:W-:Y:S01]  /*4f90*/  FADD R25, R19.reuse, -R24 ;  /* 0x8000001813197221 */ /* 0x040fe20000000000 */
[----:B------:R-:W-:Y:S02]  /*4fa0*/  FADD R24, -R19, R13 ;  /* 0x0000000d13187221 */ /* 0x000fe40000000100 */
[----:B------:R-:W-:Y:S01]  /*4fb0*/  FMUL R11, R10, R10 ;  /* 0x0000000a0a0b7220 */ /* 0x000fe20000400000 */
[----:B------:R-:W-:Y:S01]  /*4fc0*/  FADD R12, R12, -R25 ;  /* 0x800000190c0c7221 */ /* 0x000fe20000000000 */
[----:B------:R-:W-:Y:S01]  /*4fd0*/  FADD R26, R13, -R24 ;  /* 0x800000180d1a7221 */ /* 0x000fe20000000000 */
[----:B------:R-:W-:Y:S01]  /*4fe0*/  FADD R25, -R24, -R18 ;  /* 0x8000001218197221 */ /* 0x000fe20000000100 */
[----:B------:R-:W-:Y:S01]  /*4ff0*/  FFMA R22, R11, R28, -0.014396979473531246185 ;  /* 0xbc6be14f0b167423 */ /* 0x000fe2000000001c */
[----:B------:R-:W-:Y:S01]  /*5000*/  FADD R12, R12, R23 ;  /* 0x000000170c0c7221 */ /* 0x000fe20000000000 */
[----:B------:R-:W-:Y:S01]  /*5010*/  FADD R26, R19, -R26 ;  /* 0x8000001a131a7221 */ /* 0x000fe20000000000 */
[----:B------:R-:W-:Y:S01]  /*5020*/  FADD R18, R20, R21 ;  /* 0x0000001514127221 */ /* 0x000fe20000000000 */
[----:B------:R-:W-:Y:S01]  /*5030*/  FFMA R22, R11, R22, 0.039849750697612762451 ;  /* 0x3d23397e0b167423 */ /* 0x000fe20000000016 */
[----:B------:R-:W-:Y:S01]  /*5040*/  MOV R24, 0x3f6ee581 ;  /* 0x3f6ee58100187802 */ /* 0x000fe20000000f00 */
[----:B------:R-:W-:-:S02]  /*5050*/  FADD R25, R26, R25 ;  /* 0x000000191a197221 */ /* 0x000fc40000000000 */
[C---:B------:R-:W-:Y:S02]  /*5060*/  FFMA R22, R11.reuse, R22, -0.072529748082160949707 ;  /* 0xbd948a7a0b167423 */ /* 0x040fe40000000016 */
[----:B------:R-:W-:Y:S02]  /*5070*/  FADD R12, R12, R25 ;  /* 0x000000190c0c7221 */ /* 0x000fe40000000000 */
[----:B------:R-:W-:Y:S02]  /*5080*/  FFMA R22, R11, R22, 0.10518480092287063599 ;  /* 0x3dd76b210b167423 */ /* 0x000fe40000000016 */
[----:B------:R-:W-:Y:S02]  /*5090*/  FADD R20, R13, R12 ;  /* 0x0000000c0d147221 */ /* 0x000fe40000000000 */
[----:B------:R-:W-:Y:S02]  /*50a0*/  FFMA R22, R11, R22, -0.14171802997589111328 ;  /* 0xbe111e880b167423 */ /* 0x000fe40000000016 */
[----:B------:R-:W-:-:S02]  /*50b0*/  FADD R19, -R13, R20 ;  /* 0x000000140d137221 */ /* 0x000fc40000000100 */
[----:B------:R-:W-:-:S04]  /*50c0*/  FFMA R22, R11, R22, 0.19988775253295898438 ;  /* 0x3e4caf600b167423 */ /* 0x000fc80000000016 */
[----:B------:R-:W-:-:S04]  /*50d0*/  FFMA R22, R11, R22, -0.33332940936088562012 ;  /* 0xbeaaaa270b167423 */ /* 0x000fc80000000016 */
[----:B------:R-:W-:Y:S01]  /*50e0*/  FMUL R11, R11, R22 ;  /* 0x000000160b0b7220 */ /* 0x000fe20000400000 */
[----:B------:R-:W-:-:S03]  /*50f0*/  FADD R22, R7, R18 ;  /* 0x0000001207167221 */ /* 0x000fc60000000000 */
[----:B------:R-:W-:Y:S01]  /*5100*/  FFMA R11, R10, R11, R10 ;  /* 0x0000000b0a0b7223 */ /* 0x000fe2000000000a */
[----:B------:R-:W-:-:S03]  /*5110*/  FADD R17, -R7, R22 ;  /* 0x0000001607117221 */ /* 0x000fc60000000100 */
[----:B------:R-:W-:Y:S01]  /*5120*/  @P1 FFMA R11, R24, 1.6832555532455444336, -R11 ;  /* 0x3fd774eb180b1823 */ /* 0x000fe2000000080b */
[----:B------:R-:W-:Y:S01]  /*5130*/  FSETP.NAN.AND P1, PT, |R6|, |R6|, PT ;  /* 0x400000060600720b */ /* 0x000fe20003f28200 */
[--C-:B------:R-:W-:Y:S01]  /*5140*/  FADD R23, R18, -R17.reuse ;  /* 0x8000001112177221 */ /* 0x100fe20000000000 */
[----:B------:R-:W-:Y:S01]  /*5150*/  FADD R10, R22, -R17 ;  /* 0x80000011160a7221 */ /* 0x000fe20000000000 */
[--C-:B------:R-:W-:Y:S01]  /*5160*/  FADD R18, R20, -R19.reuse ;  /* 0x8000001314127221 */ /* 0x100fe20000000000 */
[----:B------:R-:W-:Y:S01]  /*5170*/  LOP3.LUT R6, R11, 0x80000000, R6, 0xb8, !PT ;  /* 0x800000000b067812 */ /* 0x000fe200078eb806 */
[----:B------:R-:W-:Y:S01]  /*5180*/  FADD R19, R12, -R19 ;  /* 0x800000130c137221 */ /* 0x000fe20000000000 */
[----:B------:R-:W-:Y:S01]  /*5190*/  FADD R10, R7, -R10 ;  /* 0x8000000a070a7221 */ /* 0x000fe20000000000 */
[----:B------:R-:W-:Y:S01]  /*51a0*/  FADD R18, R13, -R18 ;  /* 0x800000120d127221 */ /* 0x000fe20000000000 */
[----:B------:R-:W-:Y:S02]  /*51b0*/  FSEL R6, R6, R11, !P1 ;  /* 0x0000000b06067208 */ /* 0x000fe40004800000 */
[----:B------:R-:W-:Y:S01]  /*51c0*/  FADD R23, R10, R23 ;  /* 0x000000170a177221 */ /* 0x000fe20000000000 */
[----:B------:R-:W-:-:S02]  /*51d0*/  FADD R21, R18, R19 ;  /* 0x0000001312157221 */ /* 0x000fc40000000000 */
[----:B------:R-:W-:-:S07]  /*51e0*/  FMUL R13, R6, 57.295780181884765625 ;  /* 0x42652ee1060d7820 */ /* 0x000fce0000400000 */
.L_x_40:
[----:B------:R-:W-:Y:S05]  /*51f0*/  BSYNC.RECONVERGENT B0 ;  /* 0x0000000000007941 */ /* 0x000fea0003800200 */
.L_x_39:
[----:B------:R-:W0:Y:S01]  /*5200*/  LDC.64 R6, c[0x0][0x3a8] ;  /* 0x0000ea00ff067b82 */ /* 0x000e220000000a00 */
[----:B------:R-:W-:-:S04]  /*5210*/  IMAD R15, R16, R15, R0 ;  /* 0x0000000f100f7224 */ /* 0x000fc800078e0200 */
[----:B0-----:R-:W-:-:S05]  /*5220*/  IMAD.WIDE R6, R15, 0x4, R6 ;  /* 0x000000040f067825 */ /* 0x001fca00078e0206 */
[----:B------:R0:W-:Y:S01]  /*5230*/  STG.E desc[UR6][R6.64], R13 ;  /* 0x0000000d06007986 */ /* 0x0001e2000c101906 */
[----:B------:R-:W-:Y:S05]  /*5240*/  @!P0 BRA `(.L_x_46) ;  /* 0xffffffd400a48947 */ /* 0x000fea000383ffff */
.L_x_9:
[----:B------:R-:W-:Y:S05]  /*5250*/  BSYNC.RECONVERGENT B1 ;  /* 0x0000000000017941 */ /* 0x000fea0003800200 */
.L_x_7:
[----:B------:R-:W2:Y:S01]  /*5260*/  LDCU UR4, c[0x0][0x390] ;  /* 0x00007200ff0477ac */ /* 0x000ea20008000800 */
[----:B------:R-:W-:-:S04]  /*5270*/  IADD3 R0, PT, PT, R0, UR5, RZ ;  /* 0x0000000500007c10 */ /* 0x000fc8000fffe0ff */
[----:B--2---:R-:W-:-:S13]  /*5280*/  ISETP.GE.AND P0, PT, R0, UR4, PT ;  /* 0x0000000400007c0c */ /* 0x004fda000bf06270 */
[----:B------:R-:W-:Y:S05]  /*5290*/  @!P0 BRA `(.L_x_47) ;  /* 0xffffffb000e48947 */ /* 0x000fea000383ffff */
[----:B------:R-:W-:Y:S05]  /*52a0*/  EXIT ;  /* 0x000000000000794d */ /* 0x000fea0003800000 */
.L_x_48:
[----:B------:R-:W-:-:S00]  /*52b0*/  BRA `(.L_x_48) ;  /* 0xfffffffc00fc7947 */ /* 0x000fc0000383ffff */
[----:B------:R-:W-:-:S00]  /*52c0*/  NOP ;  /* 0x0000000000007918 */ /* 0x000fc00000000000 */
        /* <DEDUP_REMOVED lines=11> */
.L_x_53:


//--------------------- .text.linearreg_angle_batch_f32 --------------------------
	.section	.text.linearreg_angle_batch_f32,"ax",@progbits
	.align	128
        .global         linearreg_angle_batch_f32
        .type           linearreg_angle_batch_f32,@function
        .size           linearreg_angle_batch_f32,(.L_x_54 - linearreg_angle_batch_f32)
        .other          linearreg_angle_batch_f32,@"STO_CUDA_ENTRY STV_DEFAULT"
linearreg_angle_batch_f32:
.text.linearreg_angle_batch_f32:
[----:B------:R-:W-:Y:S01]  /*0000*/  LDC R1, c[0x0][0x37c] ;  /* 0x0000df00ff017b82 */ /* 0x000fe20000000800 */
[----:B------:R-:W0:Y:S01]  /*0010*/  S2R R0, SR_CTAID.Y ;  /* 0x0000000000007919 */ /* 0x000e220000002600 */
[----:B------:R-:W0:Y:S02]  /*0020*/  LDCU UR4, c[0x0][0x3c0] ;  /* 0x00007800ff0477ac */ /* 0x000e240008000800 */
[----:B0-----:R-:W-:-:S13]  /*0030*/  ISETP.GE.AND P0, PT, R0, UR4, PT ;  /* 0x0000000400007c0c */ /* 0x001fda000bf06270 */
[----:B------:R-:W-:Y:S05]  /*0040*/  @P0 EXIT ;  /* 0x000000000000094d */ /* 0x000fea0003800000 */
[----:B------:R-:W0:Y:S01]  /*0050*/  LDC.64 R14, c[0x0][0x3a8] ;  /* 0x0000ea00ff0e7b82 */ /* 0x000e220000000a00 */
[----:B------:R-:W1:Y:S07]  /*0060*/  LDCU.64 UR4, c[0x0][0x358] ;  /* 0x00006b00ff0477ac */ /* 0x000e6e0008000a00 */
[----:B------:R-:W2:Y:S01]  /*0070*/  LDC R2, c[0x0][0x3a0] ;  /* 0x0000e800ff027b82 */ /* 0x000ea20000000800 */
[----:B0-----:R-:W-:-:S06]  /*0080*/  IMAD.WIDE.U32 R14, R0, 0x4, R14 ;  /* 0x00000004000e7825 */ /* 0x001fcc00078e000e */
[----:B-1----:R-:W2:Y:S02]  /*0090*/  LDG.E.CONSTANT R14, desc[UR4][R14.64] ;  /* 0x000000040e0e7981 */ /* 0x002ea4000c1e9900 */
[----:B--2---:R-:W-:-:S04]  /*00a0*/  ISETP.GT.AND P0, PT, R14, R2, PT ;  /* 0x000000020e00720c */ /* 0x004fc80003f04270 */
[----:B------:R-:W-:-:S13]  /*00b0*/  ISETP.LT.OR P0, PT, R14, 0x2, P0 ;  /* 0x000000020e00780c */ /* 0x000fda0000701670 */
[----:B------:R-:W-:Y:S05]  /*00c0*/  @P0 EXIT ;  /* 0x000000000000094d */ /* 0x000fea0003800000 */
[----:B------:R-:W0:Y:S01]  /*00d0*/  S2R R17, SR_TID.X ;  /* 0x0000000000117919 */ /* 0x000e220000002100 */
[----:B------:R-:W0:Y:S08]  /*00e0*/  S2UR UR6, SR_CTAID.X ;  /* 0x00000000000679c3 */ /* 0x000e300000002500 */
[----:B------:R-:W0:Y:S02]  /*00f0*/  LDC R20, c[0x0][0x360] ;  /* 0x0000d800ff147b82 */ /* 0x000e240000000800 */
[----:B0-----:R-:W-:-:S05]  /*0100*/  IMAD R17, R20, UR6, R17 ;  /* 0x0000000614117c24 */ /* 0x001fca000f8e0211 */
[----:B------:R-:W-:-:S13]  /*0110*/  ISETP.GE.AND P0, PT, R17, R2, PT ;  /* 0x000000021100720c */ /* 0x000fda0003f06270 */
[----:B------:R-:W-:Y:S05]  /*0120*/  @P0 EXIT ;  /* 0x000000000000094d */ /* 0x000fea0003800000 */
[----:B------:R-:W0:Y:S08]  /*0130*/  LDC.64 R6, c[0x0][0x3b0] ;  /* 0x0000ec00ff067b82 */ /* 0x000e300000000a00 */
[----:B------:R-:W1:Y:S01]  /*0140*/  LDC.64 R8, c[0x0][0x3b8] ;  /* 0x0000ee00ff087b82 */ /* 0x000e620000000a00 */
[----:B------:R-:W2:Y:S01]  /*0150*/  LDCU UR6, c[0x0][0x370] ;  /* 0x00006e00ff0677ac */ /* 0x000ea20008000800 */
[----:B------:R-:W3:Y:S06]  /*0160*/  LDCU UR7, c[0x0][0x3a0] ;  /* 0x00007400ff0777ac */ /* 0x000eec0008000800 */
[----:B------:R-:W4:Y:S01]  /*0170*/  LDC R11, c[0x0][0x3a4] ;  /* 0x0000e900ff0b7b82 */ /* 0x000f220000000800 */
[----:B------:R-:W0:Y:S01]  /*0180*/  LDCU.64 UR8, c[0x0][0x398] ;  /* 0x00007300ff0877ac */ /* 0x000e220008000a00 */
[----:B------:R-:W0:Y:S02]  /*0190*/  LDCU.64 UR10, c[0x0][0x388] ;  /* 0x00007100ff0a77ac */ /* 0x000e240008000a00 */
[----:B0-----:R-:W-:-:S04]  /*01a0*/  IMAD.WIDE.U32 R6, R0, 0x4, R6 ;  /* 0x0000000400067825 */ /* 0x001fc800078e0006 */
[----:B------:R-:W0:Y:S01]  /*01b0*/  LDC.64 R2, c[0x0][0x398] ;  /* 0x0000e600ff027b82 */ /* 0x000e220000000a00 */
[----:B------:R-:W0:Y:S01]  /*01c0*/  LDCU.64 UR12, c[0x0][0x390] ;  /* 0x00007200ff0c77ac */ /* 0x000e220008000a00 */
[----:B------:R0:W5:Y:S01]  /*01d0*/  LDG.E.CONSTANT R15, desc[UR4][R6.64] ;  /* 0x00000004060f7981 */ /* 0x000162000c1e9900 */
[----:B-1----:R-:W-:-:S05]  /*01e0*/  IMAD.WIDE.U32 R8, R0, 0x4, R8 ;  /* 0x0000000400087825 */ /* 0x002fca00078e0008 */
[----:B------:R-:W1:Y:S01]  /*01f0*/  LDC.64 R4, c[0x0][0x3c8] ;  /* 0x0000f200ff047b82 */ /* 0x000e620000000a00 */
[----:B------:R0:W5:Y:S01]  /*0200*/  LDG.E.CONSTANT R16, desc[UR4][R8.64] ;  /* 0x0000000408107981 */ /* 0x000162000c1e9900 */
[----:B------:R-:W-:Y:S01]  /*0210*/  I2FP.F32.U32 R18, R14 ;  /* 0x0000000e00127245 */ /* 0x000fe20000201000 */
[----:B--2---:R-:W-:Y:S01]  /*0220*/  IMAD R20, R20, UR6, RZ ;  /* 0x0000000614147c24 */ /* 0x004fe2000f8e02ff */
[----:B---34-:R-:W-:-:S07]  /*0230*/  IADD3 R22, PT, PT, R14, -0x1, R11 ;  /* 0xffffffff0e167810 */ /* 0x018fce0007ffe00b */
.L_x_51:
[----:B------:R-:W-:Y:S01]  /*0240*/  ISETP.GE.AND P0, PT, R17, R22, PT ;  /* 0x000000161100720c */ /* 0x000fe20003f06270 */
[----:B------:R-:W-:Y:S01]  /*0250*/  BSSY.RECONVERGENT B0, `(.L_x_49) ;  /* 0x0000087000007945 */ /* 0x000fe20003800200 */
[----:B--2---:R-:W-:-:S11]  /*0260*/  MOV R11, 0x7fffffff ;  /* 0x7fffffff000b7802 */ /* 0x004fd60000000f00 */
[----:B------:R-:W-:Y:S05]  /*0270*/  @!P0 BRA `(.L_x_50) ;  /* 0x0000000800108947 */ /* 0x000fea0003800000 */
[----:B------:R-:W-:Y:S01]  /*0280*/  SHF.R.S32.HI R24, RZ, 0x1f, R17 ;  /* 0x0000001fff187819 */ /* 0x000fe20000011411 */
[----:B0-----:R-:W-:Y:S01]  /*0290*/  IMAD.WIDE R8, R17, 0x4, R2 ;  /* 0x0000000411087825 */ /* 0x001fe200078e0202 */
[----:B------:R-:W-:-:S04]  /*02a0*/  IADD3 R13, P0, PT, -R14, R17, RZ ;  /* 0x000000110e0d7210 */ /* 0x000fc80007f1e1ff */
[----:B------:R-:W-:Y:S01]  /*02b0*/  IADD3.X R26, PT, PT, R24, -0x1, RZ, P0, !PT ;  /* 0xffffffff181a7810 */ /* 0x000fe200007fe4ff */
[----:B------:R-:W2:Y:S01]  /*02c0*/  LDG.E.CONSTANT R8, desc[UR4][R8.64+0x4] ;  /* 0x0000040408087981 */ /* 0x000ea2000c1e9900 */
[----:B------:R-:W-:-:S04]  /*02d0*/  LEA R6, P0, R13, UR8, 0x2 ;  /* 0x000000080d067c11 */ /* 0x000fc8000f8010ff */
[----:B------:R-:W-:-:S06]  /*02e0*/  LEA.HI.X R7, R13, UR9, R26, 0x2, P0 ;  /* 0x000000090d077c11 */ /* 0x000fcc00080f141a */
[----:B------:R-:W2:Y:S02]  /*02f0*/  LDG.E.CONSTANT R7, desc[UR4][R6.64+0x4] ;  /* 0x0000040406077981 */ /* 0x000ea4000c1e9900 */
[----:B--2---:R-:W-:-:S13]  /*0300*/  ISETP.NE.AND P0, PT, R8, R7, PT ;  /* 0x000000070800720c */ /* 0x004fda0003f05270 */
[----:B------:R-:W-:Y:S05]  /*0310*/  @P0 BRA `(.L_x_50) ;  /* 0x0000000400e80947 */ /* 0x000fea0003800000 */
[----:B------:R-:W-:Y:S02]  /*0320*/  SHF.L.U32 R10, R17, 0x3, RZ ;  /* 0x00000003110a7819 */ /* 0x000fe400000006ff */
[C---:B------:R-:W-:Y:S02]  /*0330*/  SHF.L.U32 R12, R13.reuse, 0x3, RZ ;  /* 0x000000030d0c7819 */ /* 0x040fe400000006ff */
[----:B------:R-:W-:Y:S02]  /*0340*/  SHF.L.U64.HI R13, R13, 0x3, R26 ;  /* 0x000000030d0d7819 */ /* 0x000fe4000001021a */
[----:B------:R-:W-:Y:S02]  /*0350*/  SHF.L.U64.HI R11, R17, 0x3, R24 ;  /* 0x00000003110b7819 */ /* 0x000fe40000010218 */
[----:B------:R-:W-:Y:S02]  /*0360*/  IADD3 R8, P0, PT, R10, UR10, RZ ;  /* 0x0000000a0a087c10 */ /* 0x000fe4000ff1e0ff */
[----:B------:R-:W-:-:S02]  /*0370*/  IADD3 R6, P1, PT, R12, UR10, RZ ;  /* 0x0000000a0c067c10 */ /* 0x000fc4000ff3e0ff */
[----:B------:R-:W-:Y:S02]  /*0380*/  IADD3.X R9, PT, PT, R11, UR11, RZ, P0, !PT ;  /* 0x0000000b0b097c10 */ /* 0x000fe400087fe4ff */
[----:B------:R-:W-:-:S04]  /*0390*/  IADD3.X R7, PT, PT, R13, UR11, RZ, P1, !PT ;  /* 0x0000000b0d077c10 */ /* 0x000fc80008ffe4ff */
[----:B------:R-:W2:Y:S04]  /*03a0*/  LDG.E.64.CONSTANT R8, desc[UR4][R8.64+0x8] ;  /* 0x0000080408087981 */ /* 0x000ea8000c1e9b00 */
[----:B------:R-:W2:Y:S01]  /*03b0*/  LDG.E.64.CONSTANT R6, desc[UR4][R6.64+0x8] ;  /* 0x0000080406067981 */ /* 0x000ea2000c1e9b00 */
[----:B------:R-:W-:Y:S02]  /*03c0*/  IADD3 R10, P0, PT, R10, UR12, RZ ;  /* 0x0000000c0a0a7c10 */ /* 0x000fe4000ff1e0ff */
[----:B------:R-:W-:Y:S02]  /*03d0*/  IADD3 R12, P1, PT, R12, UR12, RZ ;  /* 0x0000000c0c0c7c10 */ /* 0x000fe4000ff3e0ff */
[----:B------:R-:W-:Y:S02]  /*03e0*/  IADD3.X R11, PT, PT, R11, UR13, RZ, P0, !PT ;  /* 0x0000000d0b0b7c10 */ /* 0x000fe400087fe4ff */
[----:B------:R-:W-:-:S04]  /*03f0*/  IADD3.X R13, PT, PT, R13, UR13, RZ, P1, !PT ;  /* 0x0000000d0d0d7c10 */ /* 0x000fc80008ffe4ff */
[----:B------:R-:W3:Y:S04]  /*0400*/  LDG.E.64.CONSTANT R10, desc[UR4][R10.64+0x8] ;  /* 0x000008040a0a7981 */ /* 0x000ee8000c1e9b00 */
[----:B------:R-:W3:Y:S01]  /*0410*/  LDG.E.64.CONSTANT R12, desc[UR4][R12.64+0x8] ;  /* 0x000008040c0c7981 */ /* 0x000ee2000c1e9b00 */
[----:B--2---:R-:W-:-:S04]  /*0420*/  FADD R19, R8, -R6 ;  /* 0x8000000608137221 */ /* 0x004fc80000000000 */
[----:B------:R-:W-:-:S04]  /*0430*/  FADD R21, -R8, R19 ;  /* 0x0000001308157221 */ /* 0x000fc80000000100 */
[--C-:B------:R-:W-:Y:S01]  /*0440*/  FADD R23, R19, -R21.reuse ;  /* 0x8000001513177221 */ /* 0x100fe20000000000 */
[----:B------:R-:W-:Y:S01]  /*0450*/  FADD R24, -R6, -R21 ;  /* 0x8000001506187221 */ /* 0x000fe20000000100 */
[----:B------:R-:W-:Y:S01]  /*0460*/  FADD R6, R9, -R7 ;  /* 0x8000000709067221 */ /* 0x000fe20000000000 */
[----:B------:R-:W-:Y:S01]  /*0470*/  I2FP.F32.S32 R9, R17 ;  /* 0x0000001100097245 */ /* 0x000fe20000201400 */
[----:B------:R-:W-:Y:S01]  /*0480*/  FADD R23, R8, -R23 ;  /* 0x8000001708177221 */ /* 0x000fe20000000000 */
[----:B---3--:R-:W-:-:S03]  /*0490*/  FADD R7, R10, -R12 ;  /* 0x8000000c0a077221 */ /* 0x008fc60000000000 */
[----:B------:R-:W-:Y:S01]  /*04a0*/  FADD R23, R23, R24 ;  /* 0x0000001817177221 */ /* 0x000fe20000000000 */
[----:B------:R-:W-:-:S03]  /*04b0*/  FADD R11, R11, -R13 ;  /* 0x8000000d0b0b7221 */ /* 0x000fc60000000000 */
[----:B------:R-:W-:Y:S01]  /*04c0*/  FADD R8, R23, R6 ;  /* 0x0000000617087221 */ /* 0x000fe20000000000 */
[----:B------:R-:W-:-:S03]  /*04d0*/  FADD R23, -R10, R7 ;  /* 0x000000070a177221 */ /* 0x000fc60000000100 */
[----:B------:R-:W-:Y:S01]  /*04e0*/  FADD R6, R19, R8 ;  /* 0x0000000813067221 */ /* 0x000fe20000000000 */
[--C-:B------:R-:W-:Y:S01]  /*04f0*/  FADD R25, R7, -R23.reuse ;  /* 0x8000001707197221 */ /* 0x100fe20000000000 */
[----:B------:R-:W-:Y:S02]  /*0500*/  FADD R12, -R12, -R23 ;  /* 0x800000170c0c7221 */ /* 0x000fe40000000100 */
[----:B------:R-:W-:Y:S01]  /*0510*/  FADD R21, -R19, R6 ;  /* 0x0000000613157221 */ /* 0x000fe20000000100 */
[----:B------:R-:W-:-:S03]  /*0520*/  FADD R25, R10, -R25 ;  /* 0x800000190a197221 */ /* 0x000fc60000000000 */
[--C-:B------:R-:W-:Y:S01]  /*0530*/  FADD R24, R6, -R21.reuse ;  /* 0x8000001506187221 */ /* 0x100fe20000000000 */
[----:B------:R-:W-:Y:S01]  /*0540*/  FADD R8, R8, -R21 ;  /* 0x8000001508087221 */ /* 0x000fe20000000000 */
[----:B------:R-:W-:Y:S02]  /*0550*/  FADD R12, R25, R12 ;  /* 0x0000000c190c7221 */ /* 0x000fe40000000000 */
[----:B------:R-:W-:Y:S01]  /*0560*/  FADD R21, R19, -R24 ;  /* 0x8000001813157221 */ /* 0x000fe20000000000 */
[-C--:B------:R-:W-:Y:S01]  /*0570*/  FMUL R19, R6, R9.reuse ;  /* 0x0000000906137220 */ /* 0x080fe20000400000 */
[----:B------:R-:W-:Y:S02]  /*0580*/  FADD R24, R12, R11 ;  /* 0x0000000b0c187221 */ /* 0x000fe40000000000 */
[----:B------:R-:W-:Y:S01]  /*0590*/  FADD R8, R21, R8 ;  /* 0x0000000815087221 */ /* 0x000fe20000000000 */
[----:B------:R-:W-:Y:S01]  /*05a0*/  FFMA R13, R6, R9, -R19 ;  /* 0x00000009060d7223 */ /* 0x000fe20000000813 */
[----:B------:R-:W-:-:S03]  /*05b0*/  FADD R11, R7, R24 ;  /* 0x00000018070b7221 */ /* 0x000fc60000000000 */
[----:B------:R-:W-:Y:S01]  /*05c0*/  FFMA R12, R8, R9, R13 ;  /* 0x00000009080c7223 */ /* 0x000fe2000000000d */
[----:B------:R-:W-:-:S03]  /*05d0*/  FADD R13, -R7, R11 ;  /* 0x0000000b070d7221 */ /* 0x000fc60000000100 */
[----:B------:R-:W-:Y:S01]  /*05e0*/  FADD R10, R19, R12 ;  /* 0x0000000c130a7221 */ /* 0x000fe20000000000 */
[--C-:B------:R-:W-:Y:S01]  /*05f0*/  FADD R26, R11, -R13.reuse ;  /* 0x8000000d0b1a7221 */ /* 0x100fe20000000000 */
[----:B------:R-:W-:Y:S02]  /*0600*/  FADD R13, R24, -R13 ;  /* 0x8000000d180d7221 */ /* 0x000fe40000000000 */
[--C-:B------:R-:W-:Y:S01]  /*0610*/  FADD R21, -R19, R10.reuse ;  /* 0x0000000a13157221 */ /* 0x100fe20000000100 */
[----:B------:R-:W-:Y:S01]  /*0620*/  FADD R9, -R11, R10 ;  /* 0x0000000a0b097221 */ /* 0x000fe20000000100 */
[----:B------:R-:W-:Y:S02]  /*0630*/  FADD R26, R7, -R26 ;  /* 0x8000001a071a7221 */ /* 0x000fe40000000000 */
[C---:B------:R-:W-:Y:S01]  /*0640*/  FADD R28, R10.reuse, -R21 ;  /* 0x800000150a1c7221 */ /* 0x040fe20000000000 */
[----:B------:R-:W-:Y:S01]  /*0650*/  FADD R24, -R10, R9 ;  /* 0x000000090a187221 */ /* 0x000fe20000000100 */
[----:B------:R-:W-:Y:S01]  /*0660*/  FADD R12, R12, -R21 ;  /* 0x800000150c0c7221 */ /* 0x000fe20000000000 */
[----:B------:R-:W-:Y:S01]  /*0670*/  FADD R13, R26, R13 ;  /* 0x0000000d1a0d7221 */ /* 0x000fe20000000000 */
[----:B------:R-:W-:Y:S01]  /*0680*/  FADD R19, R19, -R28 ;  /* 0x8000001c13137221 */ /* 0x000fe20000000000 */
[--C-:B------:R-:W-:Y:S01]  /*0690*/  FADD R7, R9, -R24.reuse ;  /* 0x8000001809077221 */ /* 0x100fe20000000000 */
[----:B------:R-:W-:-:S02]  /*06a0*/  FADD R24, -R11, -R24 ;  /* 0x800000180b187221 */ /* 0x000fc40000000100 */
[----:B------:R-:W-:Y:S01]  /*06b0*/  FADD R12, R19, R12 ;  /* 0x0000000c130c7221 */ /* 0x000fe20000000000 */
[----:B------:R-:W-:Y:S01]  /*06c0*/  FADD R7, R10, -R7 ;  /* 0x800000070a077221 */ /* 0x000fe20000000000 */
[----:B-----5:R-:W-:Y:S02]  /*06d0*/  FMUL R10, R15, R6 ;  /* 0x000000060f0a7220 */ /* 0x020fe40000400000 */
[----:B------:R-:W-:Y:S01]  /*06e0*/  FADD R12, -R13, R12 ;  /* 0x0000000c0d0c7221 */ /* 0x000fe20000000100 */
[----:B------:R-:W-:-:S04]  /*06f0*/  FADD R7, R7, R24 ;  /* 0x0000001807077221 */ /* 0x000fc80000000000 */
[----:B------:R-:W-:-:S04]  /*0700*/  FADD R12, R7, R12 ;  /* 0x0000000c070c7221 */ /* 0x000fc80000000000 */
[----:B------:R-:W-:-:S04]  /*0710*/  FADD R11, R9, R12 ;  /* 0x0000000c090b7221 */ /* 0x000fc80000000000 */
[----:B------:R-:W-:-:S04]  /*0720*/  FADD R7, -R9, R11 ;  /* 0x0000000b09077221 */ /* 0x000fc80000000100 */
[--C-:B------:R-:W-:Y:S01]  /*0730*/  FADD R24, R11, -R7.reuse ;  /* 0x800000070b187221 */ /* 0x100fe20000000000 */
[----:B------:R-:W-:Y:S01]  /*0740*/  FADD R13, R12, -R7 ;  /* 0x800000070c0d7221 */ /* 0x000fe20000000000 */
[CC--:B------:R-:W-:Y:S02]  /*0750*/  FMUL R7, R18.reuse, R11.reuse ;  /* 0x0000000b12077220 */ /* 0x0c0fe40000400000 */
[----:B------:R-:W-:Y:S01]  /*0760*/  FADD R24, R9, -R24 ;  /* 0x8000001809187221 */ /* 0x000fe20000000000 */
[C---:B------:R-:W-:Y:S01]  /*0770*/  FFMA R9, R15.reuse, R6, -R10 ;  /* 0x000000060f097223 */ /* 0x040fe2000000080a */
[----:B------:R-:W-:Y:S02]  /*0780*/  FFMA R6, R18, R11, -R7 ;  /* 0x0000000b12067223 */ /* 0x000fe40000000807 */
[----:B------:R-:W-:Y:S01]  /*0790*/  FADD R13, R24, R13 ;  /* 0x0000000d180d7221 */ /* 0x000fe20000000000 */
[----:B------:R-:W-:-:S03]  /*07a0*/  FFMA R19, R15, R8, R9 ;  /* 0x000000080f137223 */ /* 0x000fc60000000009 */
[----:B------:R-:W-:Y:S01]  /*07b0*/  FFMA R12, R18, R13, R6 ;  /* 0x0000000d120c7223 */ /* 0x000fe20000000006 */
[----:B------:R-:W-:-:S03]  /*07c0*/  FADD R9, R10, R19 ;  /* 0x000000130a097221 */ /* 0x000fc60000000000 */
[----:B------:R-:W-:Y:S01]  /*07d0*/  FADD R8, R7, R12 ;  /* 0x0000000c07087221 */ /* 0x000fe20000000000 */
[----:B------:R-:W-:-:S03]  /*07e0*/  FADD R24, -R10, R9 ;  /* 0x000000090a187221 */ /* 0x000fc60000000100 */
[C---:B------:R-:W-:Y:S01]  /*07f0*/  FADD R6, R8.reuse, -R9 ;  /* 0x8000000908067221 */ /* 0x040fe20000000000 */
[----:B------:R-:W-:Y:S01]  /*0800*/  FADD R11, -R7, R8 ;  /* 0x00000008070b7221 */ /* 0x000fe20000000100 */
[--C-:B------:R-:W-:Y:S01]  /*0810*/  FADD R13, R9, -R24.reuse ;  /* 0x80000018090d7221 */ /* 0x100fe20000000000 */
[----:B------:R-:W-:Y:S01]  /*0820*/  FADD R26, R19, -R24 ;  /* 0x80000018131a7221 */ /* 0x000fe20000000000 */
[C---:B------:R-:W-:Y:S01]  /*0830*/  FADD R19, -R8.reuse, R6 ;  /* 0x0000000608137221 */ /* 0x040fe20000000100 */
[----:B------:R-:W-:Y:S01]  /*0840*/  FADD R24, R8, -R11 ;  /* 0x8000000b08187221 */ /* 0x000fe20000000000 */
[----:B------:R-:W-:Y:S01]  /*0850*/  FADD R13, R10, -R13 ;  /* 0x8000000d0a0d7221 */ /* 0x000fe20000000000 */
[----:B------:R-:W-:Y:S01]  /*0860*/  FADD R11, R12, -R11 ;  /* 0x8000000b0c0b7221 */ /* 0x000fe20000000000 */
[--C-:B------:R-:W-:Y:S01]  /*0870*/  FADD R21, R6, -R19.reuse ;  /* 0x8000001306157221 */ /* 0x100fe20000000000 */
[----:B------:R-:W-:Y:S01]  /*0880*/  FADD R24, R7, -R24 ;  /* 0x8000001807187221 */ /* 0x000fe20000000000 */
[----:B------:R-:W-:Y:S01]  /*0890*/  FADD R26, R13, R26 ;  /* 0x0000001a0d1a7221 */ /* 0x000fe20000000000 */
[----:B------:R-:W-:Y:S01]  /*08a0*/  FADD R10, -R9, -R19 ;  /* 0x80000013090a7221 */ /* 0x000fe20000000100 */
[----:B------:R-:W-:Y:S01]  /*08b0*/  FADD R21, R8, -R21 ;  /* 0x8000001508157221 */ /* 0x000fe20000000000 */
[----:B------:R-:W-:-:S03]  /*08c0*/  FADD R11, R24, R11 ;  /* 0x0000000b180b7221 */ /* 0x000fc60000000000 */
[----:B------:R-:W-:Y:S01]  /*08d0*/  FADD R10, R21, R10 ;  /* 0x0000000a150a7221 */ /* 0x000fe20000000000 */
[----:B------:R-:W-:-:S04]  /*08e0*/  FADD R11, R11, -R26 ;  /* 0x8000001a0b0b7221 */ /* 0x000fc80000000000 */
[----:B------:R-:W-:-:S04]  /*08f0*/  FADD R11, R10, R11 ;  /* 0x0000000b0a0b7221 */ /* 0x000fc80000000000 */
[----:B------:R-:W-:-:S04]  /*0900*/  FADD R7, R6, R11 ;  /* 0x0000000b06077221 */ /* 0x000fc80000000000 */
[----:B------:R-:W-:-:S04]  /*0910*/  FADD R8, -R6, R7 ;  /* 0x0000000706087221 */ /* 0x000fc80000000100 */
[--C-:B------:R-:W-:Y:S01]  /*0920*/  FADD R9, R7, -R8.reuse ;  /* 0x8000000807097221 */ /* 0x100fe20000000000 */
[----:B------:R-:W-:Y:S01]  /*0930*/  FADD R8, R11, -R8 ;  /* 0x800000080b087221 */ /* 0x000fe20000000000 */
[----:B------:R-:W-:Y:S02]  /*0940*/  MOV R11, 0x3f6ee581 ;  /* 0x3f6ee581000b7802 */ /* 0x000fe40000000f00 */
[----:B------:R-:W-:-:S04]  /*0950*/  FADD R9, R6, -R9 ;  /* 0x8000000906097221 */ /* 0x000fc80000000000 */
[----:B------:R-:W-:Y:S01]  /*0960*/  FADD R8, R9, R8 ;  /* 0x0000000809087221 */ /* 0x000fe20000000000 */
[----:B------:R-:W-:-:S03]  /*0970*/  HFMA2 R9, -RZ, RZ, 0.890625, -0.00056934356689453125 ;  /* 0x3b2090aaff097431 */ /* 0x000fc600000001ff */
[----:B------:R-:W-:-:S04]  /*0980*/  FADD R7, R7, R8 ;  /* 0x0000000807077221 */ /* 0x000fc80000000000 */
[----:B------:R-:W-:-:S04]  /*0990*/  FMUL R7, R16, R7 ;  /* 0x0000000710077220 */ /* 0x000fc80000400000 */
[----:B------:R-:W0:Y:S01]  /*09a0*/  MUFU.RCP R6, |R7| ;  /* 0x4000000700067308 */ /* 0x000e220000001000 */
[----:B------:R-:W-:-:S04]  /*09b0*/  FSETP.GT.AND P0, PT, |R7|, 1, PT ;  /* 0x3f8000000700780b */ /* 0x000fc80003f04200 */
[----:B0-----:R-:W-:-:S05]  /*09c0*/  FSEL R6, R6, |R7|, P0 ;  /* 0x4000000706067208 */ /* 0x001fca0000000000 */
        /* <DEDUP_REMOVED lines=15> */
.L_x_50:
[----:B0-----:R-:W-:Y:S05]  /*0ac0*/  BSYNC.RECONVERGENT B0 ;  /* 0x0000000000007941 */ /* 0x001fea0003800200 */
.L_x_49:
[----:B------:R-:W-:Y:S01]  /*0ad0*/  IMAD R7, R0, UR7, R17 ;  /* 0x0000000700077c24 */ /* 0x000fe2000f8e0211 */
[----:B------:R-:W-:-:S03]  /*0ae0*/  IADD3 R17, PT, PT, R20, R17, RZ ;  /* 0x0000001114117210 */ /* 0x000fc60007ffe0ff */
[----:B-1----:R-:W-:Y:S01]  /*0af0*/  IMAD.WIDE R6, R7, 0x4, R4 ;  /* 0x0000000407067825 */ /* 0x002fe200078e0204 */
[----:B------:R-:W-:-:S04]  /*0b00*/  ISETP.GE.AND P0, PT, R17, UR7, PT ;  /* 0x0000000711007c0c */ /* 0x000fc8000bf06270 */
[----:B------:R2:W-:Y:S09]  /*0b10*/  STG.E desc[UR4][R6.64], R11 ;  /* 0x0000000b06007986 */ /* 0x0005f2000c101904 */
[----:B------:R-:W-:Y:S05]  /*0b20*/  @!P0 BRA `(.L_x_51) ;  /* 0xfffffff400c48947 */ /* 0x000fea000383ffff */
[----:B------:R-:W-:Y:S05]  /*0b30*/  EXIT ;  /* 0x000000000000794d */ /* 0x000fea0003800000 */
.L_x_52:
        /* <DEDUP_REMOVED lines=12> */
.L_x_54:


//--------------------- .nv.shared.reserved.0     --------------------------
	.section	.nv.shared.reserved.0,"aw",@nobits
	.weak		__nv_reservedSMEM_offset_0_alias
	.size		__nv_reservedSMEM_offset_0_alias, 0, 64
	.other		__nv_reservedSMEM_offset_0_alias,@"STO_CUDA_RESERVED_SHARED STV_DEFAULT"
__nv_reservedSMEM_offset_0_alias:
	.zero		0
	.zero		64


//--------------------- .nv.constant0.linearreg_angle_many_series_one_param_f32 --------------------------
	.section	.nv.constant0.linearreg_angle_many_series_one_param_f32,"a",@progbits
	.sectionflags	@""
	.align	4
.nv.constant0.linearreg_angle_many_series_one_param_f32:
	.zero		944


//--------------------- .nv.constant0.linearreg_angle_batch_f32 --------------------------
	.section	.nv.constant0.linearreg_angle_batch_f32,"a",@progbits
	.sectionflags	@""
	.align	4
.nv.constant0.linearreg_angle_batch_f32:
	.zero		976


//--------------------- SYMBOLS --------------------------

	.type		.nv.reservedSmem.offset0,@object
	.size		.nv.reservedSmem.offset0,0x4
